	.target	sm_90a

	.elftype	@"ET_EXEC"


//--------------------- .note.nv.tkinfo           --------------------------
	.section	.note.nv.tkinfo,"",@"SHT_NOTE"
	.sectionflags	@"SHF_NOTE_NV_TKINFO"
	.tkinfo
        /*0018*/ 	.word	0x00000002
        /*0030*/ 	.string	""
        /*0030*/ 	.string	"ptxas"
        /*0030*/ 	.string	"Cuda compilation tools, release 13.0, V13.0.88"
        /*0030*/ 	.string	"Build cuda_13.0.r13.0/compiler.36424714_0"
        /*0030*/ 	.string	"-arch sm_90a -m 64 "



//--------------------- .note.nv.cuinfo           --------------------------
	.section	.note.nv.cuinfo,"",@"SHT_NOTE"
	.sectionflags	@"SHF_NOTE_NV_CUINFO"
        /*0018*/ 	.short	0x0002
        /*001a*/ 	.short	0x005a
        /*001c*/ 	.short	0x0082
	.zero		2


//--------------------- .nv.info                  --------------------------
	.section	.nv.info,"",@"SHT_CUDA_INFO"
	.align	4


	//----- nvinfo : EIATTR_REGCOUNT
	.align		4
        /*0000*/ 	.byte	0x04, 0x2f
        /*0002*/ 	.short	(.L_15 - .L_14)
	.align		4
.L_14:
        /*0004*/ 	.word	index@(_ZN7cutlass13device_kernelINS_4gemm6kernel13GemmUniversalIN4cute5tupleIJiiiiEEENS1_10collective13CollectiveMmaINS1_34MainloopSm90TmaGmmaWarpSpecializedILi4ENS5_IJNS4_1CILi2EEENSA_ILi1EEESC_EEENS1_35KernelTmaWarpSpecializedCooperativeEEENS5_IJNSA_ILi128EEENSA_ILi96EEENSA_ILi256EEEEEEaNS5_IJlSC_lEEEaSK_NS4_8TiledMMAINS4_8MMA_AtomIJNS4_4SM904GMMA26MMA_64x96x32_S32S8S8_SS_TNEEEENS4_6LayoutISD_NS5_IJSC_NSA_ILi0EEESS_EEEEENS5_IJNS4_10UnderscoreESV_SV_EEEEENS4_13SM90_TMA_LOADENS4_14ComposedLayoutINS4_7SwizzleILi3ELi4ELi3EEENS4_18smem_ptr_flag_bitsILi8EEENSR_INS5_IJNSA_ILi8EEESG_EEENS5_IJSG_SC_EEEEEEEvNS4_8identityENS4_23SM90_TMA_LOAD_MULTICASTES18_vS19_EENS_8epilogue10collective6detail29Sm90TmaWarpSpecializedAdapterINS1D_15DefaultEpilogueIaSK_SK_NS1C_6thread17LinearCombinationIaLi1EiiLNS1H_9ScaleType4KindE0ELNS_15FloatRoundStyleE2EaEENS1_15EpilogueDefaultEEEEEvvEEEEvNT_6ParamsE)
        /*0008*/ 	.word	0x000000a8


	//----- nvinfo : EIATTR_FRAME_SIZE
	.align		4
.L_15:
        /*000c*/ 	.byte	0x04, 0x11
        /*000e*/ 	.short	(.L_17 - .L_16)
	.align		4
.L_16:
        /*0010*/ 	.word	index@(_ZN7cutlass13device_kernelINS_4gemm6kernel13GemmUniversalIN4cute5tupleIJiiiiEEENS1_10collective13CollectiveMmaINS1_34MainloopSm90TmaGmmaWarpSpecializedILi4ENS5_IJNS4_1CILi2EEENSA_ILi1EEESC_EEENS1_35KernelTmaWarpSpecializedCooperativeEEENS5_IJNSA_ILi128EEENSA_ILi96EEENSA_ILi256EEEEEEaNS5_IJlSC_lEEEaSK_NS4_8TiledMMAINS4_8MMA_AtomIJNS4_4SM904GMMA26MMA_64x96x32_S32S8S8_SS_TNEEEENS4_6LayoutISD_NS5_IJSC_NSA_ILi0EEESS_EEEEENS5_IJNS4_10UnderscoreESV_SV_EEEEENS4_13SM90_TMA_LOADENS4_14ComposedLayoutINS4_7SwizzleILi3ELi4ELi3EEENS4_18smem_ptr_flag_bitsILi8EEENSR_INS5_IJNSA_ILi8EEESG_EEENS5_IJSG_SC_EEEEEEEvNS4_8identityENS4_23SM90_TMA_LOAD_MULTICASTES18_vS19_EENS_8epilogue10collective6detail29Sm90TmaWarpSpecializedAdapterINS1D_15DefaultEpilogueIaSK_SK_NS1C_6thread17LinearCombinationIaLi1EiiLNS1H_9ScaleType4KindE0ELNS_15FloatRoundStyleE2EaEENS1_15EpilogueDefaultEEEEEvvEEEEvNT_6ParamsE)
        /*0014*/ 	.word	0x00000000


	//----- nvinfo : EIATTR_MIN_STACK_SIZE
	.align		4
.L_17:
        /*0018*/ 	.byte	0x04, 0x12
        /*001a*/ 	.short	(.L_19 - .L_18)
	.align		4
.L_18:
        /*001c*/ 	.word	index@(_ZN7cutlass13device_kernelINS_4gemm6kernel13GemmUniversalIN4cute5tupleIJiiiiEEENS1_10collective13CollectiveMmaINS1_34MainloopSm90TmaGmmaWarpSpecializedILi4ENS5_IJNS4_1CILi2EEENSA_ILi1EEESC_EEENS1_35KernelTmaWarpSpecializedCooperativeEEENS5_IJNSA_ILi128EEENSA_ILi96EEENSA_ILi256EEEEEEaNS5_IJlSC_lEEEaSK_NS4_8TiledMMAINS4_8MMA_AtomIJNS4_4SM904GMMA26MMA_64x96x32_S32S8S8_SS_TNEEEENS4_6LayoutISD_NS5_IJSC_NSA_ILi0EEESS_EEEEENS5_IJNS4_10UnderscoreESV_SV_EEEEENS4_13SM90_TMA_LOADENS4_14ComposedLayoutINS4_7SwizzleILi3ELi4ELi3EEENS4_18smem_ptr_flag_bitsILi8EEENSR_INS5_IJNSA_ILi8EEESG_EEENS5_IJSG_SC_EEEEEEEvNS4_8identityENS4_23SM90_TMA_LOAD_MULTICASTES18_vS19_EENS_8epilogue10collective6detail29Sm90TmaWarpSpecializedAdapterINS1D_15DefaultEpilogueIaSK_SK_NS1C_6thread17LinearCombinationIaLi1EiiLNS1H_9ScaleType4KindE0ELNS_15FloatRoundStyleE2EaEENS1_15EpilogueDefaultEEEEEvvEEEEvNT_6ParamsE)
        /*0020*/ 	.word	0x00000000
.L_19:


//--------------------- .nv.compat                --------------------------
	.section	.nv.compat,"",@"SHT_CUDA_COMPAT_INFO"
	.align	4
        /*0000*/ 	.byte	0x02, 0x09, 0x01, 0x00, 0x02, 0x02, 0x04, 0x00, 0x02, 0x05, 0x05, 0x00, 0x03, 0x07, 0x01, 0x01
        /*0010*/ 	.byte	0x02, 0x03, 0x01, 0x00, 0x02, 0x06, 0x01, 0x00, 0x04, 0x0b, 0x08, 0x00, 0x00, 0x00, 0x00, 0x00
        /*0020*/ 	.byte	0x00, 0x00, 0x00, 0x00


//--------------------- .nv.info._ZN7cutlass13device_kernelINS_4gemm6kernel13GemmUniversalIN4cute5tupleIJiiiiEEENS1_10collective13CollectiveMmaINS1_34MainloopSm90TmaGmmaWarpSpecializedILi4ENS5_IJNS4_1CILi2EEENSA_ILi1EEESC_EEENS1_35KernelTmaWarpSpecializedCooperativeEEENS5_IJNSA_ILi128EEENSA_ILi96EEENSA_ILi256EEEEEEaNS5_IJlSC_lEEEaSK_NS4_8TiledMMAINS4_8MMA_AtomIJNS4_4SM904GMMA26MMA_64x96x32_S32S8S8_SS_TNEEEENS4_6LayoutISD_NS5_IJSC_NSA_ILi0EEESS_EEEEENS5_IJNS4_10UnderscoreESV_SV_EEEEENS4_13SM90_TMA_LOADENS4_14ComposedLayoutINS4_7SwizzleILi3ELi4ELi3EEENS4_18smem_ptr_flag_bitsILi8EEENSR_INS5_IJNSA_ILi8EEESG_EEENS5_IJSG_SC_EEEEEEEvNS4_8identityENS4_23SM90_TMA_LOAD_MULTICASTES18_vS19_EENS_8epilogue10collective6detail29Sm90TmaWarpSpecializedAdapterINS1D_15DefaultEpilogueIaSK_SK_NS1C_6thread17LinearCombinationIaLi1EiiLNS1H_9ScaleType4KindE0ELNS_15FloatRoundStyleE2EaEENS1_15EpilogueDefaultEEEEEvvEEEEvNT_6ParamsE --------------------------
	.section	.nv.info._ZN7cutlass13device_kernelINS_4gemm6kernel13GemmUniversalIN4cute5tupleIJiiiiEEENS1_10collective13CollectiveMmaINS1_34MainloopSm90TmaGmmaWarpSpecializedILi4ENS5_IJNS4_1CILi2EEENSA_ILi1EEESC_EEENS1_35KernelTmaWarpSpecializedCooperativeEEENS5_IJNSA_ILi128EEENSA_ILi96EEENSA_ILi256EEEEEEaNS5_IJlSC_lEEEaSK_NS4_8TiledMMAINS4_8MMA_AtomIJNS4_4SM904GMMA26MMA_64x96x32_S32S8S8_SS_TNEEEENS4_6LayoutISD_NS5_IJSC_NSA_ILi0EEESS_EEEEENS5_IJNS4_10UnderscoreESV_SV_EEEEENS4_13SM90_TMA_LOADENS4_14ComposedLayoutINS4_7SwizzleILi3ELi4ELi3EEENS4_18smem_ptr_flag_bitsILi8EEENSR_INS5_IJNSA_ILi8EEESG_EEENS5_IJSG_SC_EEEEEEEvNS4_8identityENS4_23SM90_TMA_LOAD_MULTICASTES18_vS19_EENS_8epilogue10collective6detail29Sm90TmaWarpSpecializedAdapterINS1D_15DefaultEpilogueIaSK_SK_NS1C_6thread17LinearCombinationIaLi1EiiLNS1H_9ScaleType4KindE0ELNS_15FloatRoundStyleE2EaEENS1_15EpilogueDefaultEEEEEvvEEEEvNT_6ParamsE,"",@"SHT_CUDA_INFO"
	.sectionflags	@""
	.align	4


	//----- nvinfo : EIATTR_CUDA_API_VERSION
	.align		4
        /*0000*/ 	.byte	0x04, 0x37
        /*0002*/ 	.short	(.L_21 - .L_20)
.L_20:
        /*0004*/ 	.word	0x00000082


	//----- nvinfo : EIATTR_KPARAM_INFO
	.align		4
.L_21:
        /*0008*/ 	.byte	0x04, 0x17
        /*000a*/ 	.short	(.L_23 - .L_22)
.L_22:
        /*000c*/ 	.word	0x00000000
        /*0010*/ 	.short	0x0000
        /*0012*/ 	.short	0x0070
        /*0014*/ 	.byte	0x00, 0xf0, 0x01, 0x10


	//----- nvinfo : EIATTR_SPARSE_MMA_MASK
	.align		4
.L_23:
        /*0018*/ 	.byte	0x03, 0x50
        /*001a*/ 	.short	0x0000


	//----- nvinfo : EIATTR_MAXREG_COUNT
	.align		4
        /*001c*/ 	.byte	0x03, 0x1b
        /*001e*/ 	.short	0x00a8


	//----- nvinfo : EIATTR_NUM_BARRIERS
	.align		4
        /*0020*/ 	.byte	0x02, 0x4c
        /*0022*/ 	.byte	0x01
	.zero		1


	//----- nvinfo : EIATTR_EXTERNS
	.align		4
        /*0024*/ 	.byte	0x04, 0x0f
        /*0026*/ 	.short	(.L_25 - .L_24)


	//   ....[0]....
	.align		4
.L_24:
        /*0028*/ 	.word	index@(__assertfail)


	//----- nvinfo : EIATTR_MERCURY_ISA_VERSION
	.align		4
.L_25:
        /*002c*/ 	.byte	0x03, 0x5f
        /*002e*/ 	.short	0x0101


	//----- nvinfo : EIATTR_INT_WARP_WIDE_INSTR_OFFSETS
	.align		4
        /*0030*/ 	.byte	0x04, 0x31
        /*0032*/ 	.short	(.L_27 - .L_26)


	//   ....[0]....
.L_26:
        /*0034*/ 	.word	0x00000480


	//   ....[1]....
        /*0038*/ 	.word	0x000004b0


	//   ....[2]....
        /*003c*/ 	.word	0x00000650


	//   ....[3]....
        /*0040*/ 	.word	0x00002250


	//----- nvinfo : EIATTR_COOP_GROUP_MASK_REGIDS
	.align		4
.L_27:
        /*0044*/ 	.byte	0x04, 0x29
        /*0046*/ 	.short	(.L_29 - .L_28)


	//   ....[0]....
.L_28:
        /*0048*/ 	.word	0xffffffff


	//   ....[1]....
        /*004c*/ 	.word	0xffffffff


	//   ....[2]....
        /*0050*/ 	.word	0xffffffff


	//   ....[3]....
        /*0054*/ 	.word	0xffffffff


	//   ....[4]....
        /*0058*/ 	.word	0xffffffff


	//   ....[5]....
        /*005c*/ 	.word	0xffffffff


	//----- nvinfo : EIATTR_COOP_GROUP_INSTR_OFFSETS
	.align		4
.L_29:
        /*0060*/ 	.byte	0x04, 0x28
        /*0062*/ 	.short	(.L_31 - .L_30)


	//   ....[0]....
.L_30:
        /*0064*/ 	.word	0x00000060


	//   ....[1]....
        /*0068*/ 	.word	0x00000070


	//   ....[2]....
        /*006c*/ 	.word	0x00000130


	//   ....[3]....
        /*0070*/ 	.word	0x000002d0


	//   ....[4]....
        /*0074*/ 	.word	0x00000800


	//   ....[5]....
        /*0078*/ 	.word	0x00001440


	//----- nvinfo : EIATTR_REG_RECONFIG
	.align		4
.L_31:
        /*007c*/ 	.byte	0x01, 0x54
	.zero		2


	//----- nvinfo : EIATTR_SYSCALL_OFFSETS
	.align		4
        /*0080*/ 	.byte	0x04, 0x46
        /*0082*/ 	.short	(.L_33 - .L_32)


	//   ....[0]....
.L_32:
        /*0084*/ 	.word	0x00001630


	//----- nvinfo : EIATTR_MBARRIER_INSTR_OFFSETS
	.align		4
.L_33:
        /*0088*/ 	.byte	0x04, 0x39
        /*008a*/ 	.short	(.L_35 - .L_34)


	//   ....[0]....
.L_34:
        /*008c*/ 	.word	0x00000230
        /*0090*/ 	.word	0x000000ff
        /*0094*/ 	.word	0x00000000
        /*0098*/ 	.short	0x0100
        /*009a*/ 	.byte	0x08
	.zero		1


	//   ....[1]....
        /*009c*/ 	.word	0x00000240
        /*00a0*/ 	.word	0x000000ff
        /*00a4*/ 	.word	0x00000020
        /*00a8*/ 	.short	0x0100
        /*00aa*/ 	.byte	0x08
	.zero		1


	//   ....[2]....
        /*00ac*/ 	.word	0x00000250
        /*00b0*/ 	.word	0x000000ff
        /*00b4*/ 	.word	0x00000008
        /*00b8*/ 	.short	0x0100
        /*00ba*/ 	.byte	0x08
	.zero		1


	//   ....[3]....
        /*00bc*/ 	.word	0x00000260
        /*00c0*/ 	.word	0x000000ff
        /*00c4*/ 	.word	0x00000028
        /*00c8*/ 	.short	0x0100
        /*00ca*/ 	.byte	0x08
	.zero		1


	//   ....[4]....
        /*00cc*/ 	.word	0x00000270
        /*00d0*/ 	.word	0x000000ff
        /*00d4*/ 	.word	0x00000010
        /*00d8*/ 	.short	0x0100
        /*00da*/ 	.byte	0x08
	.zero		1


	//   ....[5]....
        /*00dc*/ 	.word	0x00000280
        /*00e0*/ 	.word	0x000000ff
        /*00e4*/ 	.word	0x00000030
        /*00e8*/ 	.short	0x0100
        /*00ea*/ 	.byte	0x08
	.zero		1


	//   ....[6]....
        /*00ec*/ 	.word	0x00000290
        /*00f0*/ 	.word	0x000000ff
        /*00f4*/ 	.word	0x00000018
        /*00f8*/ 	.short	0x0100
        /*00fa*/ 	.byte	0x08
	.zero		1


	//   ....[7]....
        /*00fc*/ 	.word	0x000002a0
        /*0100*/ 	.word	0x000000ff
        /*0104*/ 	.word	0x00000038
        /*0108*/ 	.short	0x0100
        /*010a*/ 	.byte	0x08
	.zero		1


	//   ....[8]....
        /*010c*/ 	.word	0x000006e0
        /*0110*/ 	.word	0x000000ff
        /*0114*/ 	.word	0x00000050
        /*0118*/ 	.short	0x0100
        /*011a*/ 	.byte	0x06
	.zero		1


	//   ....[9]....
        /*011c*/ 	.word	0x00000780
        /*0120*/ 	.word	0x000000ff
        /*0124*/ 	.word	0x00000058
        /*0128*/ 	.short	0x0100
        /*012a*/ 	.byte	0x06
	.zero		1


	//   ....[10]....
        /*012c*/ 	.word	0x00001700
        /*0130*/ 	.word	0x00000003
        /*0134*/ 	.word	0x00000000
        /*0138*/ 	.short	0x010a
        /*013a*/ 	.byte	0x3f
	.zero		1


	//   ....[11]....
        /*013c*/ 	.word	0x00001760
        /*0140*/ 	.word	0x00000003
        /*0144*/ 	.word	0x00000000
        /*0148*/ 	.short	0x010a
        /*014a*/ 	.byte	0x3f
	.zero		1


	//   ....[12]....
        /*014c*/ 	.word	0x00001ca0
        /*0150*/ 	.word	0x00000005
        /*0154*/ 	.word	0x00000000
        /*0158*/ 	.short	0x010a
        /*015a*/ 	.byte	0x3f
	.zero		1


	//   ....[13]....
        /*015c*/ 	.word	0x00001ce0
        /*0160*/ 	.word	0x00000005
        /*0164*/ 	.word	0x00000000
        /*0168*/ 	.short	0x010a
        /*016a*/ 	.byte	0x3f
	.zero		1


	//   ....[14]....
        /*016c*/ 	.word	0x00002100
        /*0170*/ 	.word	0x00000004
        /*0174*/ 	.word	0x00000000
        /*0178*/ 	.short	0x0101
        /*017a*/ 	.byte	0x3f
	.zero		1


	//   ....[15]....
        /*017c*/ 	.word	0x000022c0
        /*0180*/ 	.word	0x00000000
        /*0184*/ 	.word	0x00000000
        /*0188*/ 	.short	0x0101
        /*018a*/ 	.byte	0x3f
	.zero		1


	//   ....[16]....
        /*018c*/ 	.word	0x000059c0
        /*0190*/ 	.word	0x00000017
        /*0194*/ 	.word	0x00000020
        /*0198*/ 	.short	0x010a
        /*019a*/ 	.byte	0x3f
	.zero		1


	//   ....[17]....
        /*019c*/ 	.word	0x00005e40
        /*01a0*/ 	.word	0x00000005
        /*01a4*/ 	.word	0x00000058
        /*01a8*/ 	.short	0x0101
        /*01aa*/ 	.byte	0x3f
	.zero		1


	//   ....[18]....
        /*01ac*/ 	.word	0x00006560
        /*01b0*/ 	.word	0x00000007
        /*01b4*/ 	.word	0x00000000
        /*01b8*/ 	.short	0x010a
        /*01ba*/ 	.byte	0x3f
	.zero		1


	//   ....[19]....
        /*01bc*/ 	.word	0x000065e0
        /*01c0*/ 	.word	0x00000006
        /*01c4*/ 	.word	0x00000000
        /*01c8*/ 	.short	0x010a
        /*01ca*/ 	.byte	0x3f
	.zero		1


	//   ....[20]....
        /*01cc*/ 	.word	0x00006670
        /*01d0*/ 	.word	0x00000007
        /*01d4*/ 	.word	0x00000000
        /*01d8*/ 	.short	0x010a
        /*01da*/ 	.byte	0x3f
	.zero		1


	//   ....[21]....
        /*01dc*/ 	.word	0x00006700
        /*01e0*/ 	.word	0x00000005
        /*01e4*/ 	.word	0x00000000
        /*01e8*/ 	.short	0x010a
        /*01ea*/ 	.byte	0x3f
	.zero		1


	//   ....[22]....
        /*01ec*/ 	.word	0x00006760
        /*01f0*/ 	.word	0x00000003
        /*01f4*/ 	.word	0x00000000
        /*01f8*/ 	.short	0x010a
        /*01fa*/ 	.byte	0x3f
	.zero		1


	//   ....[23]....
        /*01fc*/ 	.word	0x000067b0
        /*0200*/ 	.word	0x00000005
        /*0204*/ 	.word	0x00000000
        /*0208*/ 	.short	0x010a
        /*020a*/ 	.byte	0x3f
	.zero		1


	//   ....[24]....
        /*020c*/ 	.word	0x00006880
        /*0210*/ 	.word	0x00000017
        /*0214*/ 	.word	0x00000020
        /*0218*/ 	.short	0x010a
        /*021a*/ 	.byte	0x3f
	.zero		1


	//   ....[25]....
        /*021c*/ 	.word	0x00006950
        /*0220*/ 	.word	0x00000007
        /*0224*/ 	.word	0x00000000
        /*0228*/ 	.short	0x010a
        /*022a*/ 	.byte	0x3f
	.zero		1


	//   ....[26]....
        /*022c*/ 	.word	0x000069a0
        /*0230*/ 	.word	0x00000006
        /*0234*/ 	.word	0x00000000
        /*0238*/ 	.short	0x010a
        /*023a*/ 	.byte	0x3f
	.zero		1


	//   ....[27]....
        /*023c*/ 	.word	0x000069f0
        /*0240*/ 	.word	0x00000007
        /*0244*/ 	.word	0x00000000
        /*0248*/ 	.short	0x010a
        /*024a*/ 	.byte	0x3f
	.zero		1


	//----- nvinfo : EIATTR_NUM_MBARRIERS
	.align		4
.L_35:
        /*024c*/ 	.byte	0x03, 0x38
        /*024e*/ 	.short	0x000a


	//----- nvinfo : EIATTR_EXIT_INSTR_OFFSETS
	.align		4
        /*0250*/ 	.byte	0x04, 0x1c
        /*0252*/ 	.short	(.L_37 - .L_36)


	//   ....[0]....
.L_36:
        /*0254*/ 	.word	0x000009d0


	//   ....[1]....
        /*0258*/ 	.word	0x000011e0


	//   ....[2]....
        /*025c*/ 	.word	0x00005140


	//   ....[3]....
        /*0260*/ 	.word	0x000056a0


	//   ....[4]....
        /*0264*/ 	.word	0x00006750


	//----- nvinfo : EIATTR_MAX_THREADS
	.align		4
.L_37:
        /*0268*/ 	.byte	0x04, 0x05
        /*026a*/ 	.short	(.L_39 - .L_38)
.L_38:
        /*026c*/ 	.word	0x00000180
        /*0270*/ 	.word	0x00000001
        /*0274*/ 	.word	0x00000001


	//----- nvinfo : EIATTR_CRS_STACK_SIZE
	.align		4
.L_39:
        /*0278*/ 	.byte	0x04, 0x1e
        /*027a*/ 	.short	(.L_41 - .L_40)
.L_40:
        /*027c*/ 	.word	0x00000000


	//----- nvinfo : EIATTR_CBANK_PARAM_SIZE
	.align		4
.L_41:
        /*0280*/ 	.byte	0x03, 0x19
        /*0282*/ 	.short	0x0470


	//----- nvinfo : EIATTR_PARAM_CBANK
	.align		4
        /*0284*/ 	.byte	0x04, 0x0a
        /*0286*/ 	.short	(.L_43 - .L_42)
	.align		4
.L_42:
        /*0288*/ 	.word	index@(.nv.constant0._ZN7cutlass13device_kernelINS_4gemm6kernel13GemmUniversalIN4cute5tupleIJiiiiEEENS1_10collective13CollectiveMmaINS1_34MainloopSm90TmaGmmaWarpSpecializedILi4ENS5_IJNS4_1CILi2EEENSA_ILi1EEESC_EEENS1_35KernelTmaWarpSpecializedCooperativeEEENS5_IJNSA_ILi128EEENSA_ILi96EEENSA_ILi256EEEEEEaNS5_IJlSC_lEEEaSK_NS4_8TiledMMAINS4_8MMA_AtomIJNS4_4SM904GMMA26MMA_64x96x32_S32S8S8_SS_TNEEEENS4_6LayoutISD_NS5_IJSC_NSA_ILi0EEESS_EEEEENS5_IJNS4_10UnderscoreESV_SV_EEEEENS4_13SM90_TMA_LOADENS4_14ComposedLayoutINS4_7SwizzleILi3ELi4ELi3EEENS4_18smem_ptr_flag_bitsILi8EEENSR_INS5_IJNSA_ILi8EEESG_EEENS5_IJSG_SC_EEEEEEEvNS4_8identityENS4_23SM90_TMA_LOAD_MULTICASTES18_vS19_EENS_8epilogue10collective6detail29Sm90TmaWarpSpecializedAdapterINS1D_15DefaultEpilogueIaSK_SK_NS1C_6thread17LinearCombinationIaLi1EiiLNS1H_9ScaleType4KindE0ELNS_15FloatRoundStyleE2EaEENS1_15EpilogueDefaultEEEEEvvEEEEvNT_6ParamsE)
        /*028c*/ 	.short	0x0210
        /*028e*/ 	.short	0x0470


	//----- nvinfo : EIATTR_SW_WAR
	.align		4
.L_43:
        /*0290*/ 	.byte	0x04, 0x36
        /*0292*/ 	.short	(.L_45 - .L_44)
.L_44:
        /*0294*/ 	.word	0x00000008
.L_45:


//--------------------- .nv.callgraph             --------------------------
	.section	.nv.callgraph,"",@"SHT_CUDA_CALLGRAPH"
	.align	4
	.sectionentsize	8
	.align		4
        /*0000*/ 	.word	0x00000000
	.align		4
        /*0004*/ 	.word	0xffffffff
	.align		4
        /*0008*/ 	.word	index@(_ZN7cutlass13device_kernelINS_4gemm6kernel13GemmUniversalIN4cute5tupleIJiiiiEEENS1_10collective13CollectiveMmaINS1_34MainloopSm90TmaGmmaWarpSpecializedILi4ENS5_IJNS4_1CILi2EEENSA_ILi1EEESC_EEENS1_35KernelTmaWarpSpecializedCooperativeEEENS5_IJNSA_ILi128EEENSA_ILi96EEENSA_ILi256EEEEEEaNS5_IJlSC_lEEEaSK_NS4_8TiledMMAINS4_8MMA_AtomIJNS4_4SM904GMMA26MMA_64x96x32_S32S8S8_SS_TNEEEENS4_6LayoutISD_NS5_IJSC_NSA_ILi0EEESS_EEEEENS5_IJNS4_10UnderscoreESV_SV_EEEEENS4_13SM90_TMA_LOADENS4_14ComposedLayoutINS4_7SwizzleILi3ELi4ELi3EEENS4_18smem_ptr_flag_bitsILi8EEENSR_INS5_IJNSA_ILi8EEESG_EEENS5_IJSG_SC_EEEEEEEvNS4_8identityENS4_23SM90_TMA_LOAD_MULTICASTES18_vS19_EENS_8epilogue10collective6detail29Sm90TmaWarpSpecializedAdapterINS1D_15DefaultEpilogueIaSK_SK_NS1C_6thread17LinearCombinationIaLi1EiiLNS1H_9ScaleType4KindE0ELNS_15FloatRoundStyleE2EaEENS1_15EpilogueDefaultEEEEEvvEEEEvNT_6ParamsE)
	.align		4
        /*000c*/ 	.word	index@(__assertfail)
	.align		4
        /*0010*/ 	.word	0x00000000
	.align		4
        /*0014*/ 	.word	0xfffffffe
	.align		4
        /*0018*/ 	.word	0x00000000
	.align		4
        /*001c*/ 	.word	0xfffffffd
	.align		4
        /*0020*/ 	.word	0x00000000
	.align		4
        /*0024*/ 	.word	0xfffffffc


//--------------------- .nv.constant4             --------------------------
	.section	.nv.constant4,"a",@progbits
	.align	8
	.align		8
.nv.constant4:
        /*0000*/ 	.dword	__assertfail
	.align		8
        /*0008*/ 	.dword	__unnamed_1
	.align		8
        /*0010*/ 	.dword	_ZN39_INTERNAL_4be657f9_4_k_cu_71ebdbbb_46894cuda3std3__45__cpo5beginE
	.align		8
        /*0018*/ 	.dword	_ZN39_INTERNAL_4be657f9_4_k_cu_71ebdbbb_46894cuda3std3__45__cpo3endE
	.align		8
        /*0020*/ 	.dword	_ZN39_INTERNAL_4be657f9_4_k_cu_71ebdbbb_46894cuda3std3__45__cpo6cbeginE
	.align		8
        /*0028*/ 	.dword	_ZN39_INTERNAL_4be657f9_4_k_cu_71ebdbbb_46894cuda3std3__45__cpo4cendE
	.align		8
        /*0030*/ 	.dword	_ZN39_INTERNAL_4be657f9_4_k_cu_71ebdbbb_46894cuda3std3__441_GLOBAL__N__4be657f9_4_k_cu_71ebdbbb_46896ignoreE
	.align		8
        /*0038*/ 	.dword	_ZN39_INTERNAL_4be657f9_4_k_cu_71ebdbbb_46894cuda3std3__419piecewise_constructE
	.align		8
        /*0040*/ 	.dword	_ZN39_INTERNAL_4be657f9_4_k_cu_71ebdbbb_46894cuda3std3__48in_placeE
	.align		8
        /*0048*/ 	.dword	_ZN39_INTERNAL_4be657f9_4_k_cu_71ebdbbb_46894cuda3std6ranges3__45__cpo4swapE
	.align		8
        /*0050*/ 	.dword	_ZN39_INTERNAL_4be657f9_4_k_cu_71ebdbbb_46894cuda3std6ranges3__45__cpo9iter_moveE
	.align		8
        /*0058*/ 	.dword	_ZN39_INTERNAL_4be657f9_4_k_cu_71ebdbbb_46894cute7productE
	.align		8
        /*0060*/ 	.dword	_ZN39_INTERNAL_4be657f9_4_k_cu_71ebdbbb_46894cute1_E
	.align		8
        /*0068*/ 	.dword	$str$22
	.align		8
        /*0070*/ 	.dword	$str$23


//--------------------- .text._ZN7cutlass13device_kernelINS_4gemm6kernel13GemmUniversalIN4cute5tupleIJiiiiEEENS1_10collective13CollectiveMmaINS1_34MainloopSm90TmaGmmaWarpSpecializedILi4ENS5_IJNS4_1CILi2EEENSA_ILi1EEESC_EEENS1_35KernelTmaWarpSpecializedCooperativeEEENS5_IJNSA_ILi128EEENSA_ILi96EEENSA_ILi256EEEEEEaNS5_IJlSC_lEEEaSK_NS4_8TiledMMAINS4_8MMA_AtomIJNS4_4SM904GMMA26MMA_64x96x32_S32S8S8_SS_TNEEEENS4_6LayoutISD_NS5_IJSC_NSA_ILi0EEESS_EEEEENS5_IJNS4_10UnderscoreESV_SV_EEEEENS4_13SM90_TMA_LOADENS4_14ComposedLayoutINS4_7SwizzleILi3ELi4ELi3EEENS4_18smem_ptr_flag_bitsILi8EEENSR_INS5_IJNSA_ILi8EEESG_EEENS5_IJSG_SC_EEEEEEEvNS4_8identityENS4_23SM90_TMA_LOAD_MULTICASTES18_vS19_EENS_8epilogue10collective6detail29Sm90TmaWarpSpecializedAdapterINS1D_15DefaultEpilogueIaSK_SK_NS1C_6thread17LinearCombinationIaLi1EiiLNS1H_9ScaleType4KindE0ELNS_15FloatRoundStyleE2EaEENS1_15EpilogueDefaultEEEEEvvEEEEvNT_6ParamsE --------------------------
	.section	.text._ZN7cutlass13device_kernelINS_4gemm6kernel13GemmUniversalIN4cute5tupleIJiiiiEEENS1_10collective13CollectiveMmaINS1_34MainloopSm90TmaGmmaWarpSpecializedILi4ENS5_IJNS4_1CILi2EEENSA_ILi1EEESC_EEENS1_35KernelTmaWarpSpecializedCooperativeEEENS5_IJNSA_ILi128EEENSA_ILi96EEENSA_ILi256EEEEEEaNS5_IJlSC_lEEEaSK_NS4_8TiledMMAINS4_8MMA_AtomIJNS4_4SM904GMMA26MMA_64x96x32_S32S8S8_SS_TNEEEENS4_6LayoutISD_NS5_IJSC_NSA_ILi0EEESS_EEEEENS5_IJNS4_10UnderscoreESV_SV_EEEEENS4_13SM90_TMA_LOADENS4_14ComposedLayoutINS4_7SwizzleILi3ELi4ELi3EEENS4_18smem_ptr_flag_bitsILi8EEENSR_INS5_IJNSA_ILi8EEESG_EEENS5_IJSG_SC_EEEEEEEvNS4_8identityENS4_23SM90_TMA_LOAD_MULTICASTES18_vS19_EENS_8epilogue10collective6detail29Sm90TmaWarpSpecializedAdapterINS1D_15DefaultEpilogueIaSK_SK_NS1C_6thread17LinearCombinationIaLi1EiiLNS1H_9ScaleType4KindE0ELNS_15FloatRoundStyleE2EaEENS1_15EpilogueDefaultEEEEEvvEEEEvNT_6ParamsE,"ax",@progbits
	.align	128
.text._ZN7cutlass13device_kernelINS_4gemm6kernel13GemmUniversalIN4cute5tupleIJiiiiEEENS1_10collective13CollectiveMmaINS1_34MainloopSm90TmaGmmaWarpSpecializedILi4ENS5_IJNS4_1CILi2EEENSA_ILi1EEESC_EEENS1_35KernelTmaWarpSpecializedCooperativeEEENS5_IJNSA_ILi128EEENSA_ILi96EEENSA_ILi256EEEEEEaNS5_IJlSC_lEEEaSK_NS4_8TiledMMAINS4_8MMA_AtomIJNS4_4SM904GMMA26MMA_64x96x32_S32S8S8_SS_TNEEEENS4_6LayoutISD_NS5_IJSC_NSA_ILi0EEESS_EEEEENS5_IJNS4_10UnderscoreESV_SV_EEEEENS4_13SM90_TMA_LOADENS4_14ComposedLayoutINS4_7SwizzleILi3ELi4ELi3EEENS4_18smem_ptr_flag_bitsILi8EEENSR_INS5_IJNSA_ILi8EEESG_EEENS5_IJSG_SC_EEEEEEEvNS4_8identityENS4_23SM90_TMA_LOAD_MULTICASTES18_vS19_EENS_8epilogue10collective6detail29Sm90TmaWarpSpecializedAdapterINS1D_15DefaultEpilogueIaSK_SK_NS1C_6thread17LinearCombinationIaLi1EiiLNS1H_9ScaleType4KindE0ELNS_15FloatRoundStyleE2EaEENS1_15EpilogueDefaultEEEEEvvEEEEvNT_6ParamsE:
        .type           _ZN7cutlass13device_kernelINS_4gemm6kernel13GemmUniversalIN4cute5tupleIJiiiiEEENS1_10collective13CollectiveMmaINS1_34MainloopSm90TmaGmmaWarpSpecializedILi4ENS5_IJNS4_1CILi2EEENSA_ILi1EEESC_EEENS1_35KernelTmaWarpSpecializedCooperativeEEENS5_IJNSA_ILi128EEENSA_ILi96EEENSA_ILi256EEEEEEaNS5_IJlSC_lEEEaSK_NS4_8TiledMMAINS4_8MMA_AtomIJNS4_4SM904GMMA26MMA_64x96x32_S32S8S8_SS_TNEEEENS4_6LayoutISD_NS5_IJSC_NSA_ILi0EEESS_EEEEENS5_IJNS4_10UnderscoreESV_SV_EEEEENS4_13SM90_TMA_LOADENS4_14ComposedLayoutINS4_7SwizzleILi3ELi4ELi3EEENS4_18smem_ptr_flag_bitsILi8EEENSR_INS5_IJNSA_ILi8EEESG_EEENS5_IJSG_SC_EEEEEEEvNS4_8identityENS4_23SM90_TMA_LOAD_MULTICASTES18_vS19_EENS_8epilogue10collective6detail29Sm90TmaWarpSpecializedAdapterINS1D_15DefaultEpilogueIaSK_SK_NS1C_6thread17LinearCombinationIaLi1EiiLNS1H_9ScaleType4KindE0ELNS_15FloatRoundStyleE2EaEENS1_15EpilogueDefaultEEEEEvvEEEEvNT_6ParamsE,@function
        .size           _ZN7cutlass13device_kernelINS_4gemm6kernel13GemmUniversalIN4cute5tupleIJiiiiEEENS1_10collective13CollectiveMmaINS1_34MainloopSm90TmaGmmaWarpSpecializedILi4ENS5_IJNS4_1CILi2EEENSA_ILi1EEESC_EEENS1_35KernelTmaWarpSpecializedCooperativeEEENS5_IJNSA_ILi128EEENSA_ILi96EEENSA_ILi256EEEEEEaNS5_IJlSC_lEEEaSK_NS4_8TiledMMAINS4_8MMA_AtomIJNS4_4SM904GMMA26MMA_64x96x32_S32S8S8_SS_TNEEEENS4_6LayoutISD_NS5_IJSC_NSA_ILi0EEESS_EEEEENS5_IJNS4_10UnderscoreESV_SV_EEEEENS4_13SM90_TMA_LOADENS4_14ComposedLayoutINS4_7SwizzleILi3ELi4ELi3EEENS4_18smem_ptr_flag_bitsILi8EEENSR_INS5_IJNSA_ILi8EEESG_EEENS5_IJSG_SC_EEEEEEEvNS4_8identityENS4_23SM90_TMA_LOAD_MULTICASTES18_vS19_EENS_8epilogue10collective6detail29Sm90TmaWarpSpecializedAdapterINS1D_15DefaultEpilogueIaSK_SK_NS1C_6thread17LinearCombinationIaLi1EiiLNS1H_9ScaleType4KindE0ELNS_15FloatRoundStyleE2EaEENS1_15EpilogueDefaultEEEEEvvEEEEvNT_6ParamsE,(.L_x_169 - _ZN7cutlass13device_kernelINS_4gemm6kernel13GemmUniversalIN4cute5tupleIJiiiiEEENS1_10collective13CollectiveMmaINS1_34MainloopSm90TmaGmmaWarpSpecializedILi4ENS5_IJNS4_1CILi2EEENSA_ILi1EEESC_EEENS1_35KernelTmaWarpSpecializedCooperativeEEENS5_IJNSA_ILi128EEENSA_ILi96EEENSA_ILi256EEEEEEaNS5_IJlSC_lEEEaSK_NS4_8TiledMMAINS4_8MMA_AtomIJNS4_4SM904GMMA26MMA_64x96x32_S32S8S8_SS_TNEEEENS4_6LayoutISD_NS5_IJSC_NSA_ILi0EEESS_EEEEENS5_IJNS4_10UnderscoreESV_SV_EEEEENS4_13SM90_TMA_LOADENS4_14ComposedLayoutINS4_7SwizzleILi3ELi4ELi3EEENS4_18smem_ptr_flag_bitsILi8EEENSR_INS5_IJNSA_ILi8EEESG_EEENS5_IJSG_SC_EEEEEEEvNS4_8identityENS4_23SM90_TMA_LOAD_MULTICASTES18_vS19_EENS_8epilogue10collective6detail29Sm90TmaWarpSpecializedAdapterINS1D_15DefaultEpilogueIaSK_SK_NS1C_6thread17LinearCombinationIaLi1EiiLNS1H_9ScaleType4KindE0ELNS_15FloatRoundStyleE2EaEENS1_15EpilogueDefaultEEEEEvvEEEEvNT_6ParamsE)
        .other          _ZN7cutlass13device_kernelINS_4gemm6kernel13GemmUniversalIN4cute5tupleIJiiiiEEENS1_10collective13CollectiveMmaINS1_34MainloopSm90TmaGmmaWarpSpecializedILi4ENS5_IJNS4_1CILi2EEENSA_ILi1EEESC_EEENS1_35KernelTmaWarpSpecializedCooperativeEEENS5_IJNSA_ILi128EEENSA_ILi96EEENSA_ILi256EEEEEEaNS5_IJlSC_lEEEaSK_NS4_8TiledMMAINS4_8MMA_AtomIJNS4_4SM904GMMA26MMA_64x96x32_S32S8S8_SS_TNEEEENS4_6LayoutISD_NS5_IJSC_NSA_ILi0EEESS_EEEEENS5_IJNS4_10UnderscoreESV_SV_EEEEENS4_13SM90_TMA_LOADENS4_14ComposedLayoutINS4_7SwizzleILi3ELi4ELi3EEENS4_18smem_ptr_flag_bitsILi8EEENSR_INS5_IJNSA_ILi8EEESG_EEENS5_IJSG_SC_EEEEEEEvNS4_8identityENS4_23SM90_TMA_LOAD_MULTICASTES18_vS19_EENS_8epilogue10collective6detail29Sm90TmaWarpSpecializedAdapterINS1D_15DefaultEpilogueIaSK_SK_NS1C_6thread17LinearCombinationIaLi1EiiLNS1H_9ScaleType4KindE0ELNS_15FloatRoundStyleE2EaEENS1_15EpilogueDefaultEEEEEvvEEEEvNT_6ParamsE,@"STO_CUDA_ENTRY STV_DEFAULT"
_ZN7cutlass13device_kernelINS_4gemm6kernel13GemmUniversalIN4cute5tupleIJiiiiEEENS1_10collective13CollectiveMmaINS1_34MainloopSm90TmaGmmaWarpSpecializedILi4ENS5_IJNS4_1CILi2EEENSA_ILi1EEESC_EEENS1_35KernelTmaWarpSpecializedCooperativeEEENS5_IJNSA_ILi128EEENSA_ILi96EEENSA_ILi256EEEEEEaNS5_IJlSC_lEEEaSK_NS4_8TiledMMAINS4_8MMA_AtomIJNS4_4SM904GMMA26MMA_64x96x32_S32S8S8_SS_TNEEEENS4_6LayoutISD_NS5_IJSC_NSA_ILi0EEESS_EEEEENS5_IJNS4_10UnderscoreESV_SV_EEEEENS4_13SM90_TMA_LOADENS4_14ComposedLayoutINS4_7SwizzleILi3ELi4ELi3EEENS4_18smem_ptr_flag_bitsILi8EEENSR_INS5_IJNSA_ILi8EEESG_EEENS5_IJSG_SC_EEEEEEEvNS4_8identityENS4_23SM90_TMA_LOAD_MULTICASTES18_vS19_EENS_8epilogue10collective6detail29Sm90TmaWarpSpecializedAdapterINS1D_15DefaultEpilogueIaSK_SK_NS1C_6thread17LinearCombinationIaLi1EiiLNS1H_9ScaleType4KindE0ELNS_15FloatRoundStyleE2EaEENS1_15EpilogueDefaultEEEEEvvEEEEvNT_6ParamsE:
[----:B------:R-:W0:Y:S01]  /*0000*/  LDC R1, c[0x0][0x28] ;  /* 0x00000a00ff017b82 */ /* 0x000e220000000800 */
[----:B------:R-:W1:Y:S01]  /*0010*/  S2R R77, SR_TID.X ;  /* 0x00000000004d7919 */ /* 0x000e620000002100 */
[----:B------:R-:W-:Y:S01]  /*0020*/  ELECT P0, URZ, PT ;  /* 0x00000000003f782f */ /* 0x000fe20003800000 */
[----:B------:R-:W-:Y:S01]  /*0030*/  BSSY B0, `(.L_x_0) ;  /* 0x000000f000007945 */ /* 0x000fe20003800000 */
[--C-:B-1----:R-:W-:Y:S02]  /*0040*/  SHF.R.U32.HI R0, RZ, 0x5, R77.reuse ;  /* 0x00000005ff007819 */ /* 0x102fe4000001164d */
[----:B------:R-:W-:-:S03]  /*0050*/  SHF.R.U32.HI R7, RZ, 0x7, R77 ;  /* 0x00000007ff077819 */ /* 0x000fc6000001164d */
[----:B------:R-:W1:Y:S04]  /*0060*/  SHFL.IDX PT, R3, R0, RZ, 0x1f ;  /* 0x00001fff00037589 */ /* 0x000e6800000e0000 */
[----:B------:R2:W3:Y:S01]  /*0070*/  SHFL.IDX PT, R2, R7, RZ, 0x1f ;  /* 0x00001fff07027589 */ /* 0x0004e200000e0000 */
[----:B-1----:R-:W-:-:S13]  /*0080*/  ISETP.NE.OR P0, PT, R3, RZ, !P0 ;  /* 0x000000ff0300720c */ /* 0x002fda0004705670 */
[----:B0-23--:R-:W-:Y:S05]  /*0090*/  @P0 BRA `(.L_x_1) ;  /* 0x0000000000200947 */ /* 0x00dfea0003800000 */
[----:B------:R-:W-:Y:S02]  /*00a0*/  ULDC.64 UR4, c[0x0][0x198] ;  /* 0x0000660000047ab9 */ /* 0x000fe40000000a00 */
[----:B------:R-:W-:Y:S02]  /*00b0*/  UIADD3 UR6, UP0, UR4, 0xf0, URZ ;  /* 0x000000f004067890 */ /* 0x000fe4000ff1e03f */
[----:B------:R-:W-:Y:S02]  /*00c0*/  UIADD3 UR4, UP1, UR4, 0x1f0, URZ ;  /* 0x000001f004047890 */ /* 0x000fe4000ff3e03f */
[----:B------:R-:W-:Y:S02]  /*00d0*/  UIADD3.X UR7, URZ, UR5, URZ, UP0, !UPT ;  /* 0x000000053f077290 */ /* 0x000fe400087fe43f */
[----:B------:R-:W-:-:S07]  /*00e0*/  UIADD3.X UR5, URZ, UR5, URZ, UP1, !UPT ;  /* 0x000000053f057290 */ /* 0x000fce0008ffe43f */
[----:B------:R0:W-:Y:S02]  /*00f0*/  UTMACCTL.PF [UR6] ;  /* 0x00000000060079b9 */ /* 0x0001e40008040000 */
[----:B------:R0:W-:Y:S02]  /*0100*/  UTMACCTL.PF [UR4] ;  /* 0x00000000040079b9 */ /* 0x0001e40008040000 */
[----:B0-----:R-:W-:Y:S01]  /*0110*/  NOP ;  /* 0x0000000000007918 */ /* 0x001fe20000000000 */
.L_x_1:
[----:B------:R-:W-:Y:S05]  /*0120*/  BSYNC B0 ;  /* 0x0000000000007941 */ /* 0x000fea0003800000 */
.L_x_0:
[----:B------:R-:W0:Y:S02]  /*0130*/  SHFL.IDX PT, R5, R0, RZ, 0x1f ;  /* 0x00001fff00057589 */ /* 0x000e2400000e0000 */
[----:B0-----:R-:W-:-:S13]  /*0140*/  ISETP.NE.AND P0, PT, R5, RZ, PT ;  /* 0x000000ff0500720c */ /* 0x001fda0003f05270 */
[----:B------:R-:W-:Y:S05]  /*0150*/  @P0 BRA `(.L_x_2) ;  /* 0x0000000000580947 */ /* 0x000fea0003800000 */
[----:B------:R-:W0:Y:S01]  /*0160*/  S2UR UR8, SR_CgaCtaId ;  /* 0x00000000000879c3 */ /* 0x000e220000008800 */
[----:B------:R-:W-:Y:S01]  /*0170*/  UMOV UR4, 0x400 ;  /* 0x0000040000047882 */ /* 0x000fe20000000000 */
[----:B------:R-:W-:Y:S01]  /*0180*/  UMOV UR5, 0x1 ;  /* 0x0000000100057882 */ /* 0x000fe20000000000 */
[----:B------:R-:W-:Y:S01]  /*0190*/  UMOV UR6, 0x4 ;  /* 0x0000000400067882 */ /* 0x000fe20000000000 */
[----:B------:R-:W-:Y:S01]  /*01a0*/  ELECT P0, URZ, PT ;  /* 0x00000000003f782f */ /* 0x000fe20003800000 */
[----:B------:R-:W-:-:S04]  /*01b0*/  UIADD3 UR6, -UR6, 0x100000, URZ ;  /* 0x0010000006067890 */ /* 0x000fc8000fffe13f */
[----:B------:R-:W-:Y:S02]  /*01c0*/  USHF.L.U32 UR7, UR6, 0xb, URZ ;  /* 0x0000000b06077899 */ /* 0x000fe4000800063f */
[----:B------:R-:W-:Y:S02]  /*01d0*/  USHF.L.U32 UR6, UR6, 0x1, URZ ;  /* 0x0000000106067899 */ /* 0x000fe4000800063f */
[----:B0-----:R-:W-:Y:S02]  /*01e0*/  ULEA UR8, UR8, UR4, 0x18 ;  /* 0x0000000408087291 */ /* 0x001fe4000f8ec03f */
[----:B------:R-:W-:-:S04]  /*01f0*/  UIADD3 UR4, -UR5, 0x100000, URZ ;  /* 0x0010000005047890 */ /* 0x000fc8000fffe13f */
[----:B------:R-:W-:Y:S02]  /*0200*/  USHF.L.U32 UR5, UR4, 0xb, URZ ;  /* 0x0000000b04057899 */ /* 0x000fe4000800063f */
[----:B------:R-:W-:Y:S01]  /*0210*/  USHF.L.U32 UR4, UR4, 0x1, URZ ;  /* 0x0000000104047899 */ /* 0x000fe2000800063f */
[----:B------:R-:W0:Y:S11]  /*0220*/  FENCE.VIEW.ASYNC.S ;  /* 0x00000000000073c6 */ /* 0x000e360000000000 */
[----:B0-----:R0:W1:Y:S01]  /*0230*/  SYNCS.EXCH.64 URZ, [UR8], UR4 ;  /* 0x00000004083f75b2 */ /* 0x0010620008000100 */
[----:B------:R0:W2:Y:S01]  /*0240*/  SYNCS.EXCH.64 URZ, [UR8+0x20], UR6 ;  /* 0x00002006083f75b2 */ /* 0x0000a20008000100 */
[----:B------:R0:W3:Y:S01]  /*0250*/  SYNCS.EXCH.64 URZ, [UR8+0x8], UR4 ;  /* 0x00000804083f75b2 */ /* 0x0000e20008000100 */
[----:B------:R0:W4:Y:S01]  /*0260*/  SYNCS.EXCH.64 URZ, [UR8+0x28], UR6 ;  /* 0x00002806083f75b2 */ /* 0x0001220008000100 */
[----:B------:R0:W0:Y:S01]  /*0270*/  SYNCS.EXCH.64 URZ, [UR8+0x10], UR4 ;  /* 0x00001004083f75b2 */ /* 0x0000220008000100 */
[----:B------:R0:W0:Y:S01]  /*0280*/  SYNCS.EXCH.64 URZ, [UR8+0x30], UR6 ;  /* 0x00003006083f75b2 */ /* 0x0000220008000100 */
[----:B------:R0:W0:Y:S01]  /*0290*/  SYNCS.EXCH.64 URZ, [UR8+0x18], UR4 ;  /* 0x00001804083f75b2 */ /* 0x0000220008000100 */
[----:B------:R0:W0:Y:S01]  /*02a0*/  SYNCS.EXCH.64 URZ, [UR8+0x38], UR6 ;  /* 0x00003806083f75b2 */ /* 0x0000220008000100 */
[----:B------:R-:W-:Y:S01]  /*02b0*/  NOP ;  /* 0x0000000000007918 */ /* 0x000fe20000000000 */
.L_x_2:
[----:B------:R-:W-:Y:S01]  /*02c0*/  SHF.R.S32.HI R4, RZ, 0x1f, R77 ;  /* 0x0000001fff047819 */ /* 0x000fe2000001144d */
[----:B------:R-:W5:Y:S01]  /*02d0*/  SHFL.IDX PT, R0, R0, RZ, 0x1f ;  /* 0x00001fff00007589 */ /* 0x000f6200000e0000 */
[----:B0-----:R-:W0:Y:S01]  /*02e0*/  S2UR UR8, SR_CTAID.X ;  /* 0x00000000000879c3 */ /* 0x001e220000002500 */
[----:B------:R-:W-:Y:S02]  /*02f0*/  ELECT P0, URZ, PT ;  /* 0x00000000003f782f */ /* 0x000fe40003800000 */
[----:B------:R-:W-:Y:S01]  /*0300*/  LEA.HI R4, R4, R77, RZ, 0x7 ;  /* 0x0000004d04047211 */ /* 0x000fe200078f38ff */
[----:B------:R-:W-:Y:S01]  /*0310*/  ULDC UR4, c[0x0][0x150] ;  /* 0x0000540000047ab9 */ /* 0x000fe20000000800 */
[----:B------:R-:W-:Y:S01]  /*0320*/  SHF.R.S32.HI R6, RZ, 0x1f, R5 ;  /* 0x0000001fff067819 */ /* 0x000fe20000011405 */
[----:B------:R-:W-:Y:S01]  /*0330*/  NOP ;  /* 0x0000000000007918 */ /* 0x000fe20000000000 */
[----:B------:R-:W-:Y:S01]  /*0340*/  LOP3.LUT R4, R4, 0xffffff80, RZ, 0xc0, !PT ;  /* 0xffffff8004047812 */ /* 0x000fe200078ec0ff */
[----:B------:R-:W-:Y:S01]  /*0350*/  NOP ;  /* 0x0000000000007918 */ /* 0x000fe20000000000 */
[----:B------:R-:W-:Y:S01]  /*0360*/  LEA.HI R6, R6, R5, RZ, 0x2 ;  /* 0x0000000506067211 */ /* 0x000fe200078f10ff */
[----:B------:R-:W1:Y:S01]  /*0370*/  LDC R11, c[0x0][0x144] ;  /* 0x00005100ff0b7b82 */ /* 0x000e620000000800 */
[----:B------:R-:W-:Y:S01]  /*0380*/  IMAD.MOV.U32 R22, RZ, RZ, 0x1 ;  /* 0x00000001ff167424 */ /* 0x000fe200078e00ff */
[----:B------:R-:W-:Y:S01]  /*0390*/  ISETP.NE.AND P3, PT, R2, RZ, PT ;  /* 0x000000ff0200720c */ /* 0x000fe20003f65270 */
[----:B------:R-:W-:Y:S01]  /*03a0*/  IMAD.IADD R8, R77, 0x1, -R4 ;  /* 0x000000014d087824 */ /* 0x000fe200078e0a04 */
[----:B------:R-:W-:Y:S01]  /*03b0*/  LOP3.LUT R6, R6, 0x3ffffffc, RZ, 0xc0, !PT ;  /* 0x3ffffffc06067812 */ /* 0x000fe200078ec0ff */
[----:B------:R-:W2:Y:S03]  /*03c0*/  S2R R4, SR_CTAID.Y ;  /* 0x0000000000047919 */ /* 0x000ea60000002600 */
[----:B------:R-:W-:Y:S01]  /*03d0*/  SHF.R.S32.HI R9, RZ, 0x1f, R8 ;  /* 0x0000001fff097819 */ /* 0x000fe20000011408 */
[----:B------:R-:W-:Y:S01]  /*03e0*/  IMAD.IADD R6, R5, 0x1, -R6 ;  /* 0x0000000105067824 */ /* 0x000fe200078e0a06 */
[----:B------:R-:W3:Y:S02]  /*03f0*/  LDC R13, c[0x0][0x140] ;  /* 0x00005000ff0d7b82 */ /* 0x000ee40000000800 */
[----:B------:R-:W-:-:S02]  /*0400*/  LEA.HI R9, R9, R8, RZ, 0x3 ;  /* 0x0000000809097211 */ /* 0x000fc400078f18ff */
[----:B-----5:R-:W-:Y:S02]  /*0410*/  ISETP.NE.OR P0, PT, R0, RZ, !P0 ;  /* 0x000000ff0000720c */ /* 0x020fe40004705670 */
[--C-:B------:R-:W-:Y:S02]  /*0420*/  SHF.R.S32.HI R0, RZ, 0x3, R9.reuse ;  /* 0x00000003ff007819 */ /* 0x100fe40000011409 */
[----:B0-----:R-:W-:Y:S02]  /*0430*/  I2FP.F32.U32 R10, UR8 ;  /* 0x00000008000a7c45 */ /* 0x001fe40008201000 */
[----:B------:R-:W-:-:S03]  /*0440*/  SHF.R.S32.HI R9, RZ, 0x1f, R9 ;  /* 0x0000001fff097819 */ /* 0x000fc60000011409 */
[----:B------:R-:W-:Y:S01]  /*0450*/  FMUL R10, R10, UR4 ;  /* 0x000000040a0a7c20 */ /* 0x000fe20008400000 */
[----:B------:R-:W-:Y:S01]  /*0460*/  LEA.HI R9, R9, R0, RZ, 0x2 ;  /* 0x0000000009097211 */ /* 0x000fe200078f10ff */
[----:B------:R-:W-:Y:S02]  /*0470*/  ULDC UR4, c[0x0][0x154] ;  /* 0x0000550000047ab9 */ /* 0x000fe40000000800 */
[----:B------:R-:W-:Y:S01]  /*0480*/  VOTEU.ALL UP0, P0 ;  /* 0x00000000003f7886 */ /* 0x000fe20000000000 */
[----:B------:R-:W-:Y:S01]  /*0490*/  LOP3.LUT R9, R9, 0xfffffffc, RZ, 0xc0, !PT ;  /* 0xfffffffc09097812 */ /* 0x000fe200078ec0ff */
[----:B------:R-:W0:Y:S01]  /*04a0*/  F2I.U32.TRUNC.NTZ R10, R10 ;  /* 0x0000000a000a7305 */ /* 0x000e22000020f000 */
[----:B------:R-:W-:Y:S02]  /*04b0*/  VOTEU.ALL UP1, P0 ;  /* 0x00000000003f7886 */ /* 0x000fe40000020000 */
[----:B------:R-:W5:Y:S01]  /*04c0*/  @!UP0 S2UR UR7, SR_CgaCtaId ;  /* 0x00000000000789c3 */ /* 0x000f620000008800 */
[----:B------:R-:W-:Y:S01]  /*04d0*/  IMAD.IADD R9, R0, 0x1, -R9 ;  /* 0x0000000100097824 */ /* 0x000fe200078e0a09 */
[----:B------:R-:W-:Y:S01]  /*04e0*/  SHF.R.S32.HI R0, RZ, 0x1f, R3 ;  /* 0x0000001fff007819 */ /* 0x000fe20000011403 */
[----:B------:R-:W-:Y:S01]  /*04f0*/  @!UP0 UMOV UR6, 0x400 ;  /* 0x0000040000068882 */ /* 0x000fe20000000000 */
[----:B---3--:R-:W-:Y:S01]  /*0500*/  ISETP.EQ.U32.AND P2, PT, R13, 0x1, PT ;  /* 0x000000010d00780c */ /* 0x008fe20003f42070 */
[----:B------:R-:W-:Y:S01]  /*0510*/  IMAD R19, R6, 0x4, R9 ;  /* 0x0000000406137824 */ /* 0x000fe200078e0209 */
[----:B--2---:R-:W-:-:S02]  /*0520*/  I2FP.F32.U32 R12, R4 ;  /* 0x00000004000c7245 */ /* 0x004fc40000201000 */
[----:B------:R-:W2:Y:S01]  /*0530*/  LDC R9, c[0x0][0x148] ;  /* 0x00005200ff097b82 */ /* 0x000ea20000000800 */
[----:B------:R-:W-:Y:S02]  /*0540*/  LEA.HI R0, R0, R3, RZ, 0x2 ;  /* 0x0000000300007211 */ /* 0x000fe400078f10ff */
[----:B------:R-:W-:Y:S01]  /*0550*/  LEA.HI R6, R19, R19, RZ, 0x1 ;  /* 0x0000001313067211 */ /* 0x000fe200078f08ff */
[----:B0-----:R-:W-:Y:S02]  /*0560*/  IMAD.MOV R14, RZ, RZ, -R10 ;  /* 0x000000ffff0e7224 */ /* 0x001fe400078e0a0a */
[----:B------:R-:W-:Y:S01]  /*0570*/  FMUL R12, R12, UR4 ;  /* 0x000000040c0c7c20 */ /* 0x000fe20008400000 */
[----:B------:R-:W-:Y:S01]  /*0580*/  LOP3.LUT R0, R0, 0xfffffffc, RZ, 0xc0, !PT ;  /* 0xfffffffc00007812 */ /* 0x000fe200078ec0ff */
[----:B------:R-:W-:Y:S01]  /*0590*/  UMOV UR4, 0x20 ;  /* 0x0000002000047882 */ /* 0x000fe20000000000 */
[----:B------:R-:W-:Y:S01]  /*05a0*/  LOP3.LUT R10, R6, 0xfffffffe, RZ, 0xc0, !PT ;  /* 0xfffffffe060a7812 */ /* 0x000fe200078ec0ff */
[----:B-1----:R-:W-:Y:S01]  /*05b0*/  IMAD R6, R11, R14, UR8 ;  /* 0x000000080b067e24 */ /* 0x002fe2000f8e020e */
[----:B------:R-:W-:-:S04]  /*05c0*/  @!UP0 UIADD3 UR4, -UR4, 0x100000, URZ ;  /* 0x0010000004048890 */ /* 0x000fc8000fffe13f */
[----:B------:R-:W-:Y:S02]  /*05d0*/  @!UP0 USHF.L.U32 UR5, UR4, 0xb, URZ ;  /* 0x0000000b04058899 */ /* 0x000fe4000800063f */
[----:B------:R-:W-:Y:S01]  /*05e0*/  @!UP0 USHF.L.U32 UR4, UR4, 0x1, URZ ;  /* 0x0000000104048899 */ /* 0x000fe2000800063f */
[----:B------:R-:W0:Y:S01]  /*05f0*/  F2I.U32.TRUNC.NTZ R12, R12 ;  /* 0x0000000c000c7305 */ /* 0x000e22000020f000 */
[----:B------:R-:W-:Y:S02]  /*0600*/  IMAD.IADD R3, R3, 0x1, -R0 ;  /* 0x0000000103037824 */ /* 0x000fe400078e0a00 */
[C---:B------:R-:W-:Y:S02]  /*0610*/  IMAD.IADD R11, R19.reuse, 0x1, -R10 ;  /* 0x00000001130b7824 */ /* 0x040fe400078e0a0a */
[----:B------:R-:W-:Y:S01]  /*0620*/  IMAD.SHL.U32 R10, R19, 0x4, RZ ;  /* 0x00000004130a7824 */ /* 0x000fe200078e00ff */
[----:B-----5:R-:W-:Y:S01]  /*0630*/  @!UP0 ULEA UR6, UR7, UR6, 0x18 ;  /* 0x0000000607068291 */ /* 0x020fe2000f8ec03f */
[----:B------:R-:W-:Y:S01]  /*0640*/  ISETP.NE.AND P1, PT, R3, 0x3, PT ;  /* 0x000000030300780c */ /* 0x000fe20003f25270 */
[----:B------:R-:W-:Y:S01]  /*0650*/  VOTEU.ALL UP0, P0 ;  /* 0x00000000003f7886 */ /* 0x000fe20000000000 */
[----:B------:R-:W-:-:S02]  /*0660*/  ISETP.NE.AND P4, PT, R11, R6, PT ;  /* 0x000000060b00720c */ /* 0x000fc40003f85270 */
[----:B------:R-:W-:Y:S02]  /*0670*/  LOP3.LUT R19, R19, 0xc, R10, 0x78, !PT ;  /* 0x0000000c13137812 */ /* 0x000fe400078e780a */
[----:B------:R-:W-:Y:S01]  /*0680*/  LOP3.LUT P0, RZ, R8, 0x7, RZ, 0xc0, !PT ;  /* 0x0000000708ff7812 */ /* 0x000fe2000780c0ff */
[C---:B------:R-:W-:Y:S01]  /*0690*/  VIADD R8, R2.reuse, 0xffffffff ;  /* 0xffffffff02087836 */ /* 0x040fe20000000000 */
[----:B------:R-:W-:Y:S01]  /*06a0*/  ISETP.EQ.OR P1, PT, R3, RZ, !P1 ;  /* 0x000000ff0300720c */ /* 0x000fe20004f22670 */
[----:B0-----:R-:W-:Y:S01]  /*06b0*/  IMAD.MOV R23, RZ, RZ, -R12 ;  /* 0x000000ffff177224 */ /* 0x001fe200078e0a0c */
[----:B------:R-:W-:Y:S01]  /*06c0*/  ISETP.LT.U32.AND P0, PT, R19, 0x2, !P0 ;  /* 0x000000021300780c */ /* 0x000fe20004701070 */
[----:B------:R-:W0:Y:S02]  /*06d0*/  FENCE.VIEW.ASYNC.S ;  /* 0x00000000000073c6 */ /* 0x000e240000000000 */
[----:B0-----:R0:W1:Y:S01]  /*06e0*/  @!UP0 SYNCS.EXCH.64 URZ, [UR6+0x50], UR4 ;  /* 0x00005004063f85b2 */ /* 0x0010620008000100 */
[----:B------:R-:W-:Y:S01]  /*06f0*/  ISETP.EQ.AND P1, PT, R2, RZ, P1 ;  /* 0x000000ff0200720c */ /* 0x000fe20000f22270 */
[----:B--2---:R-:W-:Y:S01]  /*0700*/  IMAD R11, R9, R23, R4 ;  /* 0x00000017090b7224 */ /* 0x004fe200078e0204 */
[----:B------:R-:W-:-:S02]  /*0710*/  ISETP.GE.U32.AND P6, PT, R8, 0x2, PT ;  /* 0x000000020800780c */ /* 0x000fc40003fc6070 */
[----:B------:R-:W-:Y:S02]  /*0720*/  @P4 LEA.HI R0, R19, R19, RZ, 0x1 ;  /* 0x0000001313004211 */ /* 0x000fe400078f08ff */
[----:B------:R-:W-:Y:S02]  /*0730*/  SEL R18, RZ, 0x1, !P1 ;  /* 0x00000001ff127807 */ /* 0x000fe40004800000 */
[----:B------:R-:W-:Y:S02]  /*0740*/  @P4 SHF.R.S32.HI R0, RZ, 0x1, R0 ;  /* 0x00000001ff004819 */ /* 0x000fe40000011400 */
[----:B------:R-:W-:Y:S02]  /*0750*/  SEL R18, R18, 0x2, P6 ;  /* 0x0000000212127807 */ /* 0x000fe40003000000 */
[----:B------:R-:W-:Y:S02]  /*0760*/  @P4 ISETP.NE.AND P5, PT, R0, R11, PT ;  /* 0x0000000b0000420c */ /* 0x000fe40003fa5270 */
[----:B------:R-:W-:Y:S01]  /*0770*/  SEL R11, RZ, 0x1, !P0 ;  /* 0x00000001ff0b7807 */ /* 0x000fe20004000000 */
[----:B------:R0:W2:Y:S01]  /*0780*/  @!UP1 SYNCS.EXCH.64 URZ, [UR6+0x58], UR4 ;  /* 0x00005804063f95b2 */ /* 0x0000a20008000100 */
[----:B------:R-:W-:Y:S01]  /*0790*/  @P4 SEL R22, RZ, 0x1, P5 ;  /* 0x00000001ff164807 */ /* 0x000fe20002800000 */
[----:B------:R-:W-:Y:S01]  /*07a0*/  NOP ;  /* 0x0000000000007918 */ /* 0x000fe20000000000 */
[----:B------:R-:W-:-:S02]  /*07b0*/  LOP3.LUT R0, R77, 0x7f, RZ, 0xc0, !PT ;  /* 0x0000007f4d007812 */ /* 0x000fc400078ec0ff */
[----:B------:R-:W-:Y:S01]  /*07c0*/  LOP3.LUT R22, R22, R11, RZ, 0xc0, !PT ;  /* 0x0000000b16167212 */ /* 0x000fe200078ec0ff */
[----:B01----:R-:W-:Y:S06]  /*07d0*/  @!P2 BRA `(.L_x_3) ;  /* 0x000000000008a947 */ /* 0x003fec0003800000 */
[----:B--2-4-:R-:W-:Y:S01]  /*07e0*/  UCGABAR_ARV ;  /* 0x00000000000079c7 */ /* 0x014fe20008000000 */
[----:B------:R-:W-:Y:S05]  /*07f0*/  BRA `(.L_x_4) ;  /* 0x0000000000047947 */ /* 0x000fea0003800000 */
.L_x_3:
[----:B--2-4-:R-:W-:Y:S01]  /*0800*/  NOP ;  /* 0x0000000000007918 */ /* 0x014fe20000000000 */
.L_x_4:
[----:B------:R-:W0:Y:S01]  /*0810*/  LDC R2, c[0x0][0x65c] ;  /* 0x00019700ff027b82 */ /* 0x000e220000000800 */
[----:B------:R-:W-:Y:S02]  /*0820*/  IMAD.U32 R10, RZ, RZ, UR8 ;  /* 0x00000008ff0a7e24 */ /* 0x000fe4000f8e00ff */
[----:B------:R-:W-:Y:S01]  /*0830*/  IMAD.MOV.U32 R11, RZ, RZ, RZ ;  /* 0x000000ffff0b7224 */ /* 0x000fe200078e00ff */
[----:B0-----:R-:W-:-:S04]  /*0840*/  ISETP.NE.AND P1, PT, R2, 0x1, PT ;  /* 0x000000010200780c */ /* 0x001fc80003f25270 */
[----:B------:R-:W-:-:S09]  /*0850*/  P2R R5, PR, RZ, 0x2 ;  /* 0x00000002ff057803 */ /* 0x000fd20000000000 */
[----:B------:R-:W0:Y:S01]  /*0860*/  @P1 LDC R17, c[0x0][0x10] ;  /* 0x00000400ff111b82 */ /* 0x000e220000000800 */
[----:B------:R-:W-:Y:S02]  /*0870*/  @P1 IMAD.MOV.U32 R5, RZ, RZ, RZ ;  /* 0x000000ffff051224 */ /* 0x000fe400078e00ff */
[----:B------:R-:W-:-:S05]  /*0880*/  @P1 IMAD.MOV.U32 R15, RZ, RZ, RZ ;  /* 0x000000ffff0f1224 */ /* 0x000fca00078e00ff */
[----:B------:R-:W1:Y:S01]  /*0890*/  @!P1 LDC R13, c[0x0][0xc] ;  /* 0x00000300ff0d9b82 */ /* 0x000e620000000800 */
[----:B------:R-:W-:Y:S01]  /*08a0*/  ULDC UR4, c[0x0][0xc] ;  /* 0x0000030000047ab9 */ /* 0x000fe20000000800 */
[----:B------:R-:W-:Y:S01]  /*08b0*/  ULDC UR5, c[0x0][0x10] ;  /* 0x0000040000057ab9 */ /* 0x000fe20000000800 */
[----:B------:R-:W-:Y:S01]  /*08c0*/  ULDC UR6, c[0x0][0x14] ;  /* 0x0000050000067ab9 */ /* 0x000fe20000000800 */
[----:B------:R-:W-:-:S04]  /*08d0*/  UIMAD.WIDE.U32 UR4, UR4, UR5, URZ ;  /* 0x00000005040472a5 */ /* 0x000fc8000f8e003f */
[----:B------:R-:W-:Y:S02]  /*08e0*/  UIMAD.WIDE.U32 UR38, UR4, UR6, URZ ;  /* 0x00000006042672a5 */ /* 0x000fe4000f8e003f */
[----:B------:R-:W-:-:S04]  /*08f0*/  UIMAD UR41, UR5, UR6, URZ ;  /* 0x00000006052972a4 */ /* 0x000fc8000f8e023f */
[----:B------:R-:W-:Y:S01]  /*0900*/  UIADD3 UR41, UR39, UR41, URZ ;  /* 0x0000002927297290 */ /* 0x000fe2000fffe03f */
[----:B0-----:R-:W-:-:S04]  /*0910*/  @P1 IMAD.WIDE.U32 R16, R17, UR8, R4 ;  /* 0x0000000811101c25 */ /* 0x001fc8000f8e0004 */
[----:B------:R-:W-:Y:S02]  /*0920*/  @P1 IMAD.IADD R17, R17, 0x1, R15 ;  /* 0x0000000111111824 */ /* 0x000fe400078e020f */
[----:B-1----:R-:W-:-:S04]  /*0930*/  @!P1 IMAD.WIDE.U32 R10, R4, R13, R10 ;  /* 0x0000000d040a9225 */ /* 0x002fc800078e000a */
[----:B------:R-:W-:Y:S02]  /*0940*/  @!P1 IMAD.MOV.U32 R16, RZ, RZ, R10 ;  /* 0x000000ffff109224 */ /* 0x000fe400078e000a */
[----:B------:R-:W-:Y:S01]  /*0950*/  @!P1 IMAD.MOV.U32 R17, RZ, RZ, R11 ;  /* 0x000000ffff119224 */ /* 0x000fe200078e000b */
[----:B------:R-:W-:Y:S06]  /*0960*/  @!P2 BRA `(.L_x_5) ;  /* 0x00000000000ca947 */ /* 0x000fec0003800000 */
[----:B------:R-:W-:Y:S01]  /*0970*/  UCGABAR_WAIT ;  /* 0x0000000000007dc7 */ /* 0x000fe20008000000 */
[----:B------:R-:W-:Y:S01]  /*0980*/  CCTL.IVALL ;  /* 0x00000000ff00798f */ /* 0x000fe20002000000 */
[----:B------:R-:W-:Y:S05]  /*0990*/  BRA `(.L_x_6) ;  /* 0x0000000000047947 */ /* 0x000fea0003800000 */
.L_x_5:
[----:B------:R-:W-:Y:S06]  /*09a0*/  BAR.SYNC.DEFER_BLOCKING 0x0 ;  /* 0x0000000000007b1d */ /* 0x000fec0000010000 */
.L_x_6:
[----:B------:R-:W-:Y:S05]  /*09b0*/  @!P3 BRA `(.L_x_7) ;  /* 0x0000004400e4b947 */ /* 0x000fea0003800000 */
[----:B------:R-:W-:-:S13]  /*09c0*/  ISETP.GT.U32.AND P0, PT, R8, 0x1, PT ;  /* 0x000000010800780c */ /* 0x000fda0003f04070 */
[----:B------:R-:W-:Y:S05]  /*09d0*/  @P0 EXIT ;  /* 0x000000000000094d */ /* 0x000fea0003800000 */
[----:B------:R-:W-:Y:S01]  /*09e0*/  ULDC.64 UR4, c[0x0][0x650] ;  /* 0x0001940000047ab9 */ /* 0x000fe20000000a00 */
[----:B------:R-:W-:Y:S01]  /*09f0*/  PRMT R3, RZ, 0x7610, R3 ;  /* 0x00007610ff037816 */ /* 0x000fe20000000003 */
[----:B------:R-:W-:Y:S01]  /*0a00*/  IMAD.MOV.U32 R85, RZ, RZ, -0x1 ;  /* 0xffffffffff557424 */ /* 0x000fe200078e00ff */
[----:B------:R-:W-:Y:S01]  /*0a10*/  ISETP.GE.U32.AND P0, PT, R16, UR4, PT ;  /* 0x0000000410007c0c */ /* 0x000fe2000bf06070 */
[----:B------:R-:W-:Y:S02]  /*0a20*/  IMAD.MOV.U32 R84, RZ, RZ, -0x1 ;  /* 0xffffffffff547424 */ /* 0x000fe400078e00ff */
[----:B------:R-:W-:Y:S01]  /*0a30*/  IMAD.MOV.U32 R83, RZ, RZ, -0x1 ;  /* 0xffffffffff537424 */ /* 0x000fe200078e00ff */
[----:B------:R-:W-:-:S13]  /*0a40*/  ISETP.GE.U32.AND.EX P0, PT, R17, UR5, PT, P0 ;  /* 0x0000000511007c0c */ /* 0x000fda000bf06100 */
[----:B------:R-:W-:Y:S05]  /*0a50*/  @P0 BRA `(.L_x_8) ;  /* 0x0000000400280947 */ /* 0x000fea0003800000 */
[----:B------:R-:W0:Y:S01]  /*0a60*/  LDC.64 R24, c[0x0][0x628] ;  /* 0x00018a00ff187b82 */ /* 0x000e220000000a00 */
[----:B------:R-:W-:Y:S02]  /*0a70*/  IMAD.MOV.U32 R10, RZ, RZ, R16 ;  /* 0x000000ffff0a7224 */ /* 0x000fe400078e0010 */
[----:B------:R-:W-:-:S05]  /*0a80*/  IMAD.MOV.U32 R11, RZ, RZ, R17 ;  /* 0x000000ffff0b7224 */ /* 0x000fca00078e0011 */
[----:B------:R-:W1:Y:S08]  /*0a90*/  LDC R8, c[0x0][0x630] ;  /* 0x00018c00ff087b82 */ /* 0x000e700000000800 */
[----:B------:R-:W2:Y:S01]  /*0aa0*/  LDC.64 R26, c[0x0][0x620] ;  /* 0x00018800ff1a7b82 */ /* 0x000ea20000000a00 */
[----:B0-----:R-:W-:-:S04]  /*0ab0*/  ISETP.NE.U32.AND P0, PT, R24, RZ, PT ;  /* 0x000000ff1800720c */ /* 0x001fc80003f05070 */
[----:B------:R-:W-:-:S13]  /*0ac0*/  ISETP.NE.AND.EX P0, PT, R25, RZ, PT, P0 ;  /* 0x000000ff1900720c */ /* 0x000fda0003f05300 */
[----:B-12---:R-:W-:Y:S05]  /*0ad0*/  @!P0 BRA `(.L_x_9) ;  /* 0x0000000000288947 */ /* 0x006fea0003800000 */
[----:B------:R-:W0:Y:S02]  /*0ae0*/  LDC R3, c[0x0][0x634] ;  /* 0x00018d00ff037b82 */ /* 0x000e240000000800 */
[----:B0-----:R-:W-:-:S05]  /*0af0*/  IADD3 R3, P0, R16, R3, RZ ;  /* 0x0000000310037210 */ /* 0x001fca0007f1e0ff */
[----:B------:R-:W-:-:S04]  /*0b00*/  IMAD.X R21, RZ, RZ, R17, P0 ;  /* 0x000000ffff157224 */ /* 0x000fc800000e0611 */
[----:B------:R-:W-:-:S04]  /*0b10*/  IMAD.WIDE.U32 R10, R21, R24, RZ ;  /* 0x00000018150a7225 */ /* 0x000fc800078e00ff */
[----:B------:R-:W-:-:S04]  /*0b20*/  IMAD.WIDE.U32 R12, P0, R3, R25, R10 ;  /* 0x00000019030c7225 */ /* 0x000fc8000780000a */
[----:B------:R-:W-:-:S04]  /*0b30*/  IMAD.WIDE.U32 R10, R3, R24, RZ ;  /* 0x00000018030a7225 */ /* 0x000fc800078e00ff */
[----:B------:R-:W-:Y:S01]  /*0b40*/  IMAD.X R15, RZ, RZ, RZ, P0 ;  /* 0x000000ffff0f7224 */ /* 0x000fe200000e06ff */
[----:B------:R-:W-:Y:S01]  /*0b50*/  IADD3 RZ, P0, R11, R12, RZ ;  /* 0x0000000c0bff7210 */ /* 0x000fe20007f1e0ff */
[----:B------:R-:W-:-:S04]  /*0b60*/  IMAD.MOV.U32 R14, RZ, RZ, R13 ;  /* 0x000000ffff0e7224 */ /* 0x000fc800078e000d */
[----:B------:R-:W-:-:S08]  /*0b70*/  IMAD.WIDE.U32.X R10, R21, R25, R14, P0 ;  /* 0x00000019150a7225 */ /* 0x000fd000000e040e */
.L_x_9:
[----:B------:R-:W0:Y:S01]  /*0b80*/  LDC.64 R30, c[0x0][0x640] ;  /* 0x00019000ff1e7b82 */ /* 0x000e220000000a00 */
[-CC-:B------:R-:W-:Y:S01]  /*0b90*/  SHF.R.U64 R83, R10, R8.reuse, R11.reuse ;  /* 0x000000080a537219 */ /* 0x180fe2000000120b */
[----:B------:R-:W-:Y:S01]  /*0ba0*/  IMAD R29, R9, R23, R4 ;  /* 0x00000017091d7224 */ /* 0x000fe200078e0204 */
[----:B------:R-:W-:Y:S01]  /*0bb0*/  SHF.R.U32.HI R3, RZ, R8, R11 ;  /* 0x00000008ff037219 */ /* 0x000fe2000001160b */
[----:B------:R-:W-:Y:S01]  /*0bc0*/  IMAD.MOV.U32 R23, RZ, RZ, 0x1 ;  /* 0x00000001ff177424 */ /* 0x000fe200078e00ff */
[----:B------:R-:W-:-:S03]  /*0bd0*/  IADD3 R5, P0, RZ, -R83, RZ ;  /* 0x80000053ff057210 */ /* 0x000fc60007f1e0ff */
[----:B------:R-:W1:Y:S02]  /*0be0*/  LDC R12, c[0x0][0x618] ;  /* 0x00018600ff0c7b82 */ /* 0x000e640000000800 */
[----:B------:R-:W-:Y:S02]  /*0bf0*/  IMAD.X R3, RZ, RZ, ~R3, P0 ;  /* 0x000000ffff037224 */ /* 0x000fe400000e0e03 */
[----:B------:R-:W-:-:S04]  /*0c00*/  IMAD.WIDE.U32 R10, R5, R26, R16 ;  /* 0x0000001a050a7225 */ /* 0x000fc800078e0010 */
[----:B------:R-:W2:Y:S01]  /*0c10*/  LDC R20, c[0x0][0x608] ;  /* 0x00018200ff147b82 */ /* 0x000ea20000000800 */
[----:B------:R-:W-:Y:S02]  /*0c20*/  IMAD R8, R3, R26, RZ ;  /* 0x0000001a03087224 */ /* 0x000fe400078e02ff */
[----:B------:R-:W-:Y:S02]  /*0c30*/  IMAD.MOV.U32 R3, RZ, RZ, -0x1 ;  /* 0xffffffffff037424 */ /* 0x000fe400078e00ff */
[----:B------:R-:W-:-:S03]  /*0c40*/  IMAD R5, R5, R27, R8 ;  /* 0x0000001b05057224 */ /* 0x000fc600078e0208 */
[----:B------:R-:W3:Y:S01]  /*0c50*/  LDC R28, c[0x0][0x658] ;  /* 0x00019600ff1c7b82 */ /* 0x000ee20000000800 */
[----:B------:R-:W-:Y:S01]  /*0c60*/  IMAD.IADD R5, R11, 0x1, R5 ;  /* 0x000000010b057824 */ /* 0x000fe200078e0205 */
[----:B0-----:R-:W-:-:S04]  /*0c70*/  ISETP.NE.U32.AND P0, PT, R30, RZ, PT ;  /* 0x000000ff1e00720c */ /* 0x001fc80003f05070 */
[----:B------:R-:W-:Y:S02]  /*0c80*/  ISETP.NE.AND.EX P0, PT, R31, RZ, PT, P0 ;  /* 0x000000ff1f00720c */ /* 0x000fe40003f05300 */
[----:B------:R-:W0:Y:S01]  /*0c90*/  LDC R24, c[0x0][0x600] ;  /* 0x00018000ff187b82 */ /* 0x000e220000000800 */
[-CC-:B-1----:R-:W-:Y:S02]  /*0ca0*/  SHF.R.U64 R14, R10, R12.reuse, R5.reuse ;  /* 0x0000000c0a0e7219 */ /* 0x182fe40000001205 */
[----:B------:R-:W-:-:S05]  /*0cb0*/  SHF.R.U32.HI R5, RZ, R12, R5 ;  /* 0x0000000cff057219 */ /* 0x000fca0000011605 */
[----:B------:R-:W1:Y:S01]  /*0cc0*/  LDC R15, c[0x0][0x648] ;  /* 0x00019200ff0f7b82 */ /* 0x000e620000000800 */
[-CC-:B--2---:R-:W-:Y:S02]  /*0cd0*/  SHF.R.U64 R27, R14, R20.reuse, R5.reuse ;  /* 0x000000140e1b7219 */ /* 0x184fe40000001205 */
[----:B------:R-:W-:-:S05]  /*0ce0*/  SHF.R.U32.HI R5, RZ, R20, R5 ;  /* 0x00000014ff057219 */ /* 0x000fca0000011605 */
[----:B------:R-:W2:Y:S01]  /*0cf0*/  LDC R21, c[0x0][0x638] ;  /* 0x00018e00ff157b82 */ /* 0x000ea20000000800 */
[-CC-:B---3--:R-:W-:Y:S02]  /*0d00*/  SHF.R.U64 R20, R27, R28.reuse, R5.reuse ;  /* 0x0000001c1b147219 */ /* 0x188fe40000001205 */
[-C--:B------:R-:W-:Y:S02]  /*0d10*/  SHF.L.U32 R3, R3, R28.reuse, RZ ;  /* 0x0000001c03037219 */ /* 0x080fe400000006ff */
[----:B------:R-:W-:Y:S01]  /*0d20*/  SHF.R.U32.HI R5, RZ, R28, R5 ;  /* 0x0000001cff057219 */ /* 0x000fe20000011605 */
[----:B------:R-:W-:Y:S01]  /*0d30*/  IMAD.MOV.U32 R4, RZ, RZ, R20 ;  /* 0x000000ffff047224 */ /* 0x000fe200078e0014 */
[----:B------:R-:W-:Y:S01]  /*0d40*/  LOP3.LUT R12, RZ, R3, RZ, 0x33, !PT ;  /* 0x00000003ff0c7212 */ /* 0x000fe200078e33ff */
[----:B------:R-:W3:Y:S01]  /*0d50*/  LDC R25, c[0x0][0x610] ;  /* 0x00018400ff197b82 */ /* 0x000ee20000000800 */
[----:B------:R-:W-:Y:S05]  /*0d60*/  @!P0 BRA `(.L_x_10) ;  /* 0x0000000000288947 */ /* 0x000fea0003800000 */
[----:B------:R-:W4:Y:S02]  /*0d70*/  LDC R3, c[0x0][0x64c] ;  /* 0x00019300ff037b82 */ /* 0x000f240000000800 */
[----:B----4-:R-:W-:-:S05]  /*0d80*/  IADD3 R3, P0, R20, R3, RZ ;  /* 0x0000000314037210 */ /* 0x010fca0007f1e0ff */
        /* <DEDUP_REMOVED lines=8> */
.L_x_10:
[----:B-1----:R-:W-:Y:S01]  /*0e10*/  SHF.R.U64 R4, R4, R15, R5 ;  /* 0x0000000f04047219 */ /* 0x002fe20000001205 */
[----:B0-----:R-:W-:Y:S01]  /*0e20*/  VIADD R5, R24, 0xffffffff ;  /* 0xffffffff18057836 */ /* 0x001fe20000000000 */
[----:B------:R-:W-:Y:S02]  /*0e30*/  SHF.L.U32 R3, R23, R28, RZ ;  /* 0x0000001c17037219 */ /* 0x000fe400000006ff */
[----:B------:R-:W-:Y:S01]  /*0e40*/  LOP3.LUT R12, R27, R12, RZ, 0xc0, !PT ;  /* 0x0000000c1b0c7212 */ /* 0x000fe200078ec0ff */
[----:B------:R-:W-:Y:S01]  /*0e50*/  IMAD.MOV R8, RZ, RZ, -R4 ;  /* 0x000000ffff087224 */ /* 0x000fe200078e0a04 */
[----:B------:R-:W-:Y:S02]  /*0e60*/  SEL R6, R6, R29, !P1 ;  /* 0x0000001d06067207 */ /* 0x000fe40004800000 */
[----:B------:R-:W-:Y:S01]  /*0e70*/  LOP3.LUT R5, R14, R5, RZ, 0xc0, !PT ;  /* 0x000000050e057212 */ /* 0x000fe200078ec0ff */
[----:B------:R-:W-:Y:S02]  /*0e80*/  IMAD R9, R3, R4, R12 ;  /* 0x0000000403097224 */ /* 0x000fe400078e020c */
[----:B--2---:R-:W-:-:S02]  /*0e90*/  IMAD R3, R8, R21, R20 ;  /* 0x0000001508037224 */ /* 0x004fc400078e0214 */
[----:B---3--:R-:W-:Y:S02]  /*0ea0*/  IMAD R6, R9, R25, R6 ;  /* 0x0000001909067224 */ /* 0x008fe400078e0206 */
[----:B------:R-:W-:Y:S02]  /*0eb0*/  IMAD R85, R3, R24, R5 ;  /* 0x0000001803557224 */ /* 0x000fe400078e0205 */
[----:B------:R-:W-:-:S03]  /*0ec0*/  IMAD.MOV.U32 R4, RZ, RZ, 0x1 ;  /* 0x00000001ff047424 */ /* 0x000fc600078e00ff */
[----:B------:R-:W-:Y:S02]  /*0ed0*/  SEL R84, R85, R6, !P1 ;  /* 0x0000000655547207 */ /* 0x000fe40004800000 */
[----:B------:R-:W-:Y:S02]  /*0ee0*/  PRMT R3, R4, 0x7610, R3 ;  /* 0x0000761004037816 */ /* 0x000fe40000000003 */
[----:B------:R-:W-:-:S07]  /*0ef0*/  SEL R85, R6, R85, !P1 ;  /* 0x0000005506557207 */ /* 0x000fce0004800000 */
.L_x_8:
[----:B------:R-:W-:-:S08]  /*0f00*/  NOP ;  /* 0x0000000000007918 */ /* 0x000fd00000000000 */
[----:B------:R-:W0:Y:S02]  /*0f10*/  USETMAXREG.TRY_ALLOC.CTAPOOL UP0, 0xe8 ;  /* 0x000000e8000079c8 */ /* 0x000e240008000600 */
[----:B0-----:R-:W-:-:S13]  /*0f20*/  PLOP3.LUT P0, PT, PT, PT, UP0, 0x80, 0x0 ;  /* 0x000000000000781c */ /* 0x001fda0003f0f008 */
[----:B------:R-:W-:Y:S05]  /*0f30*/  @!P0 BRA `(.L_x_8) ;  /* 0xfffffffc00f08947 */ /* 0x000fea000383ffff */
[----:B------:R-:W-:Y:S01]  /*0f40*/  ULDC.64 UR4, c[0x0][0x598] ;  /* 0x0001660000047ab9 */ /* 0x000fe20000000a00 */
[----:B------:R-:W-:Y:S01]  /*0f50*/  ULDC.64 UR36, c[0x0][0x208] ;  /* 0x0000820000247ab9 */ /* 0x000fe20000000a00 */
[----:B------:R-:W-:-:S04]  /*0f60*/  ISETP.NE.U32.AND P0, PT, RZ, UR4, PT ;  /* 0x00000004ff007c0c */ /* 0x000fc8000bf05070 */
[----:B------:R-:W-:-:S13]  /*0f70*/  ISETP.NE.AND.EX P0, PT, RZ, UR5, PT, P0 ;  /* 0x00000005ff007c0c */ /* 0x000fda000bf05300 */
[----:B------:R-:W-:Y:S05]  /*0f80*/  @!P0 BRA `(.L_x_11) ;  /* 0x00000000001c8947 */ /* 0x000fea0003800000 */
[----:B------:R-:W0:Y:S02]  /*0f90*/  LDC.64 R4, c[0x0][0x598] ;  /* 0x00016600ff047b82 */ /* 0x000e240000000a00 */
[----:B0-----:R-:W2:Y:S02]  /*0fa0*/  LDG.E.64 R4, desc[UR36][R4.64] ;  /* 0x0000002404047981 */ /* 0x001ea4000c1e1b00 */
[----:B--2---:R-:W-:-:S04]  /*0fb0*/  ISETP.NE.U32.AND P0, PT, R4, RZ, PT ;  /* 0x000000ff0400720c */ /* 0x004fc80003f05070 */
[----:B------:R-:W-:-:S13]  /*0fc0*/  ISETP.NE.AND.EX P0, PT, R5, RZ, PT, P0 ;  /* 0x000000ff0500720c */ /* 0x000fda0003f05300 */
[----:B------:R-:W-:Y:S05]  /*0fd0*/  @!P0 BRA `(.L_x_11) ;  /* 0x0000000000088947 */ /* 0x000fea0003800000 */
[----:B------:R0:W5:Y:S01]  /*0fe0*/  LD.E R23, desc[UR36][R4.64] ;  /* 0x0000002404177980 */ /* 0x000162000c101900 */
[----:B------:R-:W-:Y:S05]  /*0ff0*/  BRA `(.L_x_12) ;  /* 0x0000000000247947 */ /* 0x000fea0003800000 */
.L_x_11:
[----:B------:R-:W-:Y:S02]  /*1000*/  ULDC.64 UR4, c[0x0][0x588] ;  /* 0x0001620000047ab9 */ /* 0x000fe40000000a00 */
[----:B------:R-:W-:-:S04]  /*1010*/  ISETP.NE.U32.AND P0, PT, RZ, UR4, PT ;  /* 0x00000004ff007c0c */ /* 0x000fc8000bf05070 */
[----:B------:R-:W-:-:S13]  /*1020*/  ISETP.NE.AND.EX P0, PT, RZ, UR5, PT, P0 ;  /* 0x00000005ff007c0c */ /* 0x000fda000bf05300 */
[----:B------:R-:W-:Y:S05]  /*1030*/  @!P0 BRA `(.L_x_13) ;  /* 0x00000000000c8947 */ /* 0x000fea0003800000 */
[----:B------:R-:W0:Y:S02]  /*1040*/  LDC.64 R4, c[0x0][0x588] ;  /* 0x00016200ff047b82 */ /* 0x000e240000000a00 */
[----:B0-----:R1:W5:Y:S01]  /*1050*/  LDG.E R23, desc[UR36][R4.64] ;  /* 0x0000002404177981 */ /* 0x001362000c1e1900 */
[----:B------:R-:W-:Y:S05]  /*1060*/  BRA `(.L_x_12) ;  /* 0x0000000000087947 */ /* 0x000fea0003800000 */
.L_x_13:
[----:B------:R-:W-:Y:S02]  /*1070*/  ULDC UR4, c[0x0][0x580] ;  /* 0x0001600000047ab9 */ /* 0x000fe40000000800 */
[----:B------:R-:W-:-:S07]  /*1080*/  IMAD.U32 R23, RZ, RZ, UR4 ;  /* 0x00000004ff177e24 */ /* 0x000fce000f8e00ff */
.L_x_12:
[----:B------:R-:W-:Y:S02]  /*1090*/  ULDC.64 UR4, c[0x0][0x5a0] ;  /* 0x0001680000047ab9 */ /* 0x000fe40000000a00 */
[----:B------:R-:W-:-:S04]  /*10a0*/  ISETP.NE.U32.AND P0, PT, RZ, UR4, PT ;  /* 0x00000004ff007c0c */ /* 0x000fc8000bf05070 */
[----:B------:R-:W-:-:S13]  /*10b0*/  ISETP.NE.AND.EX P0, PT, RZ, UR5, PT, P0 ;  /* 0x00000005ff007c0c */ /* 0x000fda000bf05300 */
[----:B------:R-:W-:Y:S05]  /*10c0*/  @!P0 BRA `(.L_x_14) ;  /* 0x00000000001c8947 */ /* 0x000fea0003800000 */
[----:B01----:R-:W0:Y:S02]  /*10d0*/  LDC.64 R4, c[0x0][0x5a0] ;  /* 0x00016800ff047b82 */ /* 0x003e240000000a00 */
[----:B0-----:R-:W2:Y:S02]  /*10e0*/  LDG.E.64 R4, desc[UR36][R4.64] ;  /* 0x0000002404047981 */ /* 0x001ea4000c1e1b00 */
[----:B--2---:R-:W-:-:S04]  /*10f0*/  ISETP.NE.U32.AND P0, PT, R4, RZ, PT ;  /* 0x000000ff0400720c */ /* 0x004fc80003f05070 */
[----:B------:R-:W-:-:S13]  /*1100*/  ISETP.NE.AND.EX P0, PT, R5, RZ, PT, P0 ;  /* 0x000000ff0500720c */ /* 0x000fda0003f05300 */
[----:B------:R-:W-:Y:S05]  /*1110*/  @!P0 BRA `(.L_x_14) ;  /* 0x0000000000088947 */ /* 0x000fea0003800000 */
[----:B------:R0:W5:Y:S01]  /*1120*/  LD.E R74, desc[UR36][R4.64] ;  /* 0x00000024044a7980 */ /* 0x000162000c101900 */
[----:B------:R-:W-:Y:S05]  /*1130*/  BRA `(.L_x_15) ;  /* 0x0000000000247947 */ /* 0x000fea0003800000 */
.L_x_14:
[----:B------:R-:W-:Y:S02]  /*1140*/  ULDC.64 UR4, c[0x0][0x590] ;  /* 0x0001640000047ab9 */ /* 0x000fe40000000a00 */
[----:B------:R-:W-:-:S04]  /*1150*/  ISETP.NE.U32.AND P0, PT, RZ, UR4, PT ;  /* 0x00000004ff007c0c */ /* 0x000fc8000bf05070 */
[----:B------:R-:W-:-:S13]  /*1160*/  ISETP.NE.AND.EX P0, PT, RZ, UR5, PT, P0 ;  /* 0x00000005ff007c0c */ /* 0x000fda000bf05300 */
[----:B------:R-:W-:Y:S05]  /*1170*/  @!P0 BRA `(.L_x_16) ;  /* 0x00000000000c8947 */ /* 0x000fea0003800000 */
[----:B------:R-:W2:Y:S02]  /*1180*/  LDC.64 R74, c[0x0][0x590] ;  /* 0x00016400ff4a7b82 */ /* 0x000ea40000000a00 */
[----:B--2---:R2:W5:Y:S01]  /*1190*/  LDG.E R74, desc[UR36][R74.64] ;  /* 0x000000244a4a7981 */ /* 0x004562000c1e1900 */
[----:B------:R-:W-:Y:S05]  /*11a0*/  BRA `(.L_x_15) ;  /* 0x0000000000087947 */ /* 0x000fea0003800000 */
.L_x_16:
[----:B------:R-:W-:Y:S02]  /*11b0*/  ULDC UR4, c[0x0][0x584] ;  /* 0x0001610000047ab9 */ /* 0x000fe40000000800 */
[----:B------:R-:W-:-:S07]  /*11c0*/  IMAD.U32 R74, RZ, RZ, UR4 ;  /* 0x00000004ff4a7e24 */ /* 0x000fce000f8e00ff */
.L_x_15:
[----:B------:R-:W-:-:S13]  /*11d0*/  LOP3.LUT P0, RZ, R3, 0xff, RZ, 0xc0, !PT ;  /* 0x000000ff03ff7812 */ /* 0x000fda000780c0ff */
[----:B------:R-:W-:Y:S05]  /*11e0*/  @!P0 EXIT ;  /* 0x000000000000894d */ /* 0x000fea0003800000 */
[----:B------:R-:W3:Y:S01]  /*11f0*/  LDC R76, c[0x0][0x658] ;  /* 0x00019600ff4c7b82 */ /* 0x000ee20000000800 */
[----:B------:R-:W-:Y:S01]  /*1200*/  LOP3.LUT R7, R7, 0x1, RZ, 0xc0, !PT ;  /* 0x0000000107077812 */ /* 0x000fe200078ec0ff */
[----:B------:R-:W-:Y:S01]  /*1210*/  ULDC.64 UR6, c[0x0][0x288] ;  /* 0x0000a20000067ab9 */ /* 0x000fe20000000a00 */
[----:B------:R-:W-:Y:S01]  /*1220*/  SHF.R.U32.HI R3, RZ, 0x1, R0 ;  /* 0x00000001ff037819 */ /* 0x000fe20000011600 */
[----:B------:R-:W-:Y:S01]  /*1230*/  UIADD3 UR4, UR7, 0xff, URZ ;  /* 0x000000ff07047890 */ /* 0x000fe2000fffe03f */
[----:B------:R-:W-:Y:S01]  /*1240*/  SHF.R.U32.HI R0, RZ, 0x2, R77 ;  /* 0x00000002ff007819 */ /* 0x000fe2000001164d */
[----:B01----:R-:W-:Y:S01]  /*1250*/  IMAD.SHL.U32 R5, R7, 0x40, RZ ;  /* 0x0000004007057824 */ /* 0x003fe200078e00ff */
[----:B------:R-:W-:Y:S01]  /*1260*/  LOP3.LUT R3, R3, 0x30, RZ, 0xc0, !PT ;  /* 0x0000003003037812 */ /* 0x000fe200078ec0ff */
[----:B------:R-:W0:Y:S01]  /*1270*/  LDC R79, c[0x0][0x600] ;  /* 0x00018000ff4f7b82 */ /* 0x000e220000000800 */
[----:B------:R-:W-:Y:S01]  /*1280*/  LOP3.LUT R0, R0, 0x7, RZ, 0xc0, !PT ;  /* 0x0000000700007812 */ /* 0x000fe200078ec0ff */
[----:B------:R-:W-:Y:S01]  /*1290*/  USHF.R.S32.HI UR5, URZ, 0x1f, UR4 ;  /* 0x0000001f3f057899 */ /* 0x000fe20008011404 */
[----:B--2---:R-:W-:Y:S01]  /*12a0*/  LOP3.LUT R75, R77, 0x3, RZ, 0xc0, !PT ;  /* 0x000000034d4b7812 */ /* 0x004fe200078ec0ff */
[----:B------:R-:W-:Y:S01]  /*12b0*/  IMAD.U32 R4, RZ, RZ, UR6 ;  /* 0x00000006ff047e24 */ /* 0x000fe2000f8e00ff */
[--C-:B------:R-:W-:Y:S01]  /*12c0*/  LOP3.LUT R72, R5, 0x40, R0.reuse, 0xe2, !PT ;  /* 0x0000004005487812 */ /* 0x100fe200078ee200 */
[----:B------:R-:W-:Y:S01]  /*12d0*/  ULEA.HI UR5, UR5, UR4, URZ, 0x8 ;  /* 0x0000000405057291 */ /* 0x000fe2000f8f403f */
[-C--:B------:R-:W-:Y:S01]  /*12e0*/  IADD3 R0, RZ, -R3.reuse, -R0 ;  /* 0x80000003ff007210 */ /* 0x080fe20007ffe800 */
[----:B------:R-:W-:Y:S01]  /*12f0*/  IMAD.MOV.U32 R5, RZ, RZ, 0x1 ;  /* 0x00000001ff057424 */ /* 0x000fe200078e00ff */
[----:B------:R-:W-:Y:S01]  /*1300*/  LOP3.LUT R72, R72, R3, RZ, 0xfc, !PT ;  /* 0x0000000348487212 */ /* 0x000fe200078efcff */
[----:B------:R-:W-:Y:S01]  /*1310*/  USHF.R.S32.HI UR43, URZ, 0x8, UR5 ;  /* 0x000000083f2b7899 */ /* 0x000fe20008011405 */
[----:B------:R-:W-:Y:S01]  /*1320*/  IMAD.MOV.U32 R3, RZ, RZ, -0x1 ;  /* 0xffffffffff037424 */ /* 0x000fe200078e00ff */
[----:B------:R-:W-:Y:S01]  /*1330*/  LOP3.LUT R78, R77, 0x80, RZ, 0xc0, !PT ;  /* 0x000000804d4e7812 */ /* 0x000fe200078ec0ff */
[----:B------:R-:W-:Y:S01]  /*1340*/  IMAD R0, R7, -0x40, R0 ;  /* 0xffffffc007007824 */ /* 0x000fe200078e0200 */
[----:B------:R-:W-:Y:S01]  /*1350*/  UISETP.LT.AND UP0, UPT, UR43, 0x1, UPT ;  /* 0x000000012b00788c */ /* 0x000fe2000bf01270 */
[----:B------:R-:W-:Y:S01]  /*1360*/  IMAD R75, R75, -0x2, R4 ;  /* 0xfffffffe4b4b7824 */ /* 0x000fe200078e0204 */
[-C--:B---3--:R-:W-:Y:S01]  /*1370*/  SHF.L.U32 R3, R3, R76.reuse, RZ ;  /* 0x0000004c03037219 */ /* 0x088fe200000006ff */
[----:B------:R-:W-:Y:S01]  /*1380*/  ULDC UR4, c[0x0][0x284] ;  /* 0x0000a10000047ab9 */ /* 0x000fe20000000800 */
[----:B------:R-:W-:Y:S01]  /*1390*/  USEL UR44, UR43, 0x1, UP0 ;  /* 0x000000012b2c7887 */ /* 0x000fe20008000000 */
[----:B------:R-:W-:Y:S01]  /*13a0*/  SHF.L.U32 R76, R5, R76, RZ ;  /* 0x0000004c054c7219 */ /* 0x000fe200000006ff */
[----:B------:R-:W-:Y:S01]  /*13b0*/  IMAD.SHL.U32 R77, R77, 0x2, RZ ;  /* 0x000000024d4d7824 */ /* 0x000fe200078e00ff */
[----:B------:R-:W-:Y:S01]  /*13c0*/  SHF.R.U32.HI R78, RZ, 0x7, R78 ;  /* 0x00000007ff4e7819 */ /* 0x000fe2000001164e */
[----:B------:R-:W-:Y:S01]  /*13d0*/  VIADD R81, R0, UR4 ;  /* 0x0000000400517c36 */ /* 0x000fe20008000000 */
[----:B------:R-:W-:Y:S01]  /*13e0*/  LOP3.LUT R80, RZ, R3, RZ, 0x33, !PT ;  /* 0x00000003ff507212 */ /* 0x000fe200078e33ff */
[----:B0-----:R-:W-:Y:S01]  /*13f0*/  VIADD R79, R79, 0xffffffff ;  /* 0xffffffff4f4f7836 */ /* 0x001fe20000000000 */
[----:B------:R-:W-:Y:S01]  /*1400*/  UIADD3 UR44, UR43, -UR44, URZ ;  /* 0x8000002c2b2c7290 */ /* 0x000fe2000fffe03f */
[----:B------:R-:W-:Y:S01]  /*1410*/  IMAD.MOV.U32 R73, RZ, RZ, RZ ;  /* 0x000000ffff497224 */ /* 0x000fe200078e00ff */
[----:B------:R-:W-:Y:S01]  /*1420*/  UMOV UR40, URZ ;  /* 0x0000003f00287c82 */ /* 0x000fe20008000000 */
[----:B------:R-:W-:-:S09]  /*1430*/  UMOV UR42, URZ ;  /* 0x0000003f002a7c82 */ /* 0x000fd20008000000 */
.L_x_134:
[----:B0-----:R-:W0:Y:S01]  /*1440*/  SHFL.IDX PT, R0, R78, RZ, 0x1f ;  /* 0x00001fff4e007589 */ /* 0x001e2200000e0000 */
[----:B-1----:R-:W1:Y:S01]  /*1450*/  S2UR UR7, SR_CgaCtaId ;  /* 0x00000000000779c3 */ /* 0x002e620000008800 */
[----:B------:R-:W-:Y:S01]  /*1460*/  UMOV UR6, 0x400 ;  /* 0x0000040000067882 */ /* 0x000fe20000000000 */
[----:B0-----:R-:W-:Y:S01]  /*1470*/  R2UR UR4, R0 ;  /* 0x00000000000472ca */ /* 0x001fe200000e0000 */
[----:B-1----:R-:W-:-:S12]  /*1480*/  ULEA UR6, UR7, UR6, 0x18 ;  /* 0x0000000607067291 */ /* 0x002fd8000f8ec03f */
[----:B------:R-:W-:-:S04]  /*1490*/  ULEA.HI UR5, UR4, UR4, URZ, 0x1 ;  /* 0x0000000404057291 */ /* 0x000fc8000f8f083f */
[----:B------:R-:W-:-:S04]  /*14a0*/  ULOP3.LUT UR5, UR5, 0x7fffe, URZ, 0xc0, !UPT ;  /* 0x0007fffe05057892 */ /* 0x000fc8000f8ec03f */
[----:B------:R-:W-:-:S03]  /*14b0*/  UIADD3 UR5, UR4, -UR5, URZ ;  /* 0x8000000504057290 */ /* 0x000fc6000fffe03f */
[----:B------:R-:W-:Y:S01]  /*14c0*/  ULDC UR4, c[0x0][0x28c] ;  /* 0x0000a30000047ab9 */ /* 0x000fe20000000800 */
[----:B------:R-:W-:Y:S01]  /*14d0*/  ULEA UR5, UR5, UR6, 0xd ;  /* 0x0000000605057291 */ /* 0x000fe2000f8e683f */
[----:B------:R-:W-:-:S03]  /*14e0*/  ISETP.LT.AND P0, PT, RZ, UR4, PT ;  /* 0x00000004ff007c0c */ /* 0x000fc6000bf01270 */
[----:B------:R-:W-:-:S04]  /*14f0*/  UIADD3 UR5, UR5, 0x100, URZ ;  /* 0x0000010005057890 */ /* 0x000fc8000fffe03f */
[----:B------:R-:W-:-:S04]  /*1500*/  USHF.R.U32.HI UR5, URZ, 0x4, UR5 ;  /* 0x000000043f057899 */ /* 0x000fc80008011605 */
[----:B------:R-:W-:-:S04]  /*1510*/  ULOP3.LUT UR5, UR5, 0x3fff, URZ, 0xc0, !UPT ;  /* 0x00003fff05057892 */ /* 0x000fc8000f8ec03f */
[----:B------:R-:W-:Y:S01]  /*1520*/  ULOP3.LUT UR45, UR5, 0x10000, URZ, 0xfc, !UPT ;  /* 0x00010000052d7892 */ /* 0x000fe2000f8efc3f */
[----:B----4-:R-:W-:Y:S11]  /*1530*/  @P0 BRA `(.L_x_17) ;  /* 0x0000000000400947 */ /* 0x010ff60003800000 */
[----:B------:R-:W-:Y:S01]  /*1540*/  MOV R0, 0x0 ;  /* 0x0000000000007802 */ /* 0x000fe20000000f00 */
[----:B------:R-:W-:Y:S01]  /*1550*/  ULDC.64 UR4, c[0x4][0x68] ;  /* 0x01001a0000047ab9 */ /* 0x000fe20000000a00 */
[----:B------:R-:W-:Y:S01]  /*1560*/  ULDC.64 UR6, c[0x4][0x8] ;  /* 0x0100020000067ab9 */ /* 0x000fe20000000a00 */
[----:B------:R-:W-:Y:S01]  /*1570*/  IMAD.U32 R4, RZ, RZ, UR4 ;  /* 0x00000004ff047e24 */ /* 0x000fe2000f8e00ff */
[----:B------:R0:W1:Y:S01]  /*1580*/  LDC.64 R14, c[0x4][R0] ;  /* 0x01000000000e7b82 */ /* 0x0000620000000a00 */
[----:B------:R-:W-:Y:S01]  /*1590*/  IMAD.U32 R5, RZ, RZ, UR5 ;  /* 0x00000005ff057e24 */ /* 0x000fe2000f8e00ff */
[----:B------:R-:W-:Y:S01]  /*15a0*/  ULDC.64 UR4, c[0x4][0x70] ;  /* 0x01001c0000047ab9 */ /* 0x000fe20000000a00 */
[----:B------:R-:W-:Y:S02]  /*15b0*/  IMAD.U32 R10, RZ, RZ, UR6 ;  /* 0x00000006ff0a7e24 */ /* 0x000fe4000f8e00ff */
[----:B------:R-:W-:Y:S02]  /*15c0*/  IMAD.U32 R6, RZ, RZ, UR4 ;  /* 0x00000004ff067e24 */ /* 0x000fe4000f8e00ff */
[----:B------:R-:W-:-:S02]  /*15d0*/  IMAD.U32 R7, RZ, RZ, UR5 ;  /* 0x00000005ff077e24 */ /* 0x000fc4000f8e00ff */
[----:B------:R-:W-:Y:S02]  /*15e0*/  IMAD.U32 R11, RZ, RZ, UR7 ;  /* 0x00000007ff0b7e24 */ /* 0x000fe4000f8e00ff */
[----:B------:R-:W-:Y:S02]  /*15f0*/  IMAD.MOV.U32 R8, RZ, RZ, 0x1e1 ;  /* 0x000001e1ff087424 */ /* 0x000fe400078e00ff */
[----:B------:R-:W-:Y:S02]  /*1600*/  IMAD.MOV.U32 R12, RZ, RZ, 0x1 ;  /* 0x00000001ff0c7424 */ /* 0x000fe400078e00ff */
[----:B0-----:R-:W-:-:S07]  /*1610*/  IMAD.MOV.U32 R13, RZ, RZ, RZ ;  /* 0x000000ffff0d7224 */ /* 0x001fce00078e00ff */
[----:B------:R-:W-:-:S07]  /*1620*/  LEPC R20, `(.L_x_17) ;  /* 0x000000001014794e */ /* 0x000fce0000000000 */
[----:B-1---5:R-:W-:Y:S05]  /*1630*/  CALL.ABS.NOINC R14 ;  /* 0x000000000e007343 */ /* 0x022fea0003c00000 */
.L_x_17:
[----:B------:R-:W-:-:S04]  /*1640*/  LOP3.LUT R0, R18, 0x1, RZ, 0xfc, !PT ;  /* 0x0000000112007812 */ /* 0x000fc800078efcff */
[----:B------:R-:W-:-:S13]  /*1650*/  ISETP.NE.AND P0, PT, R0, 0x3, PT ;  /* 0x000000030000780c */ /* 0x000fda0003f05270 */
[----:B------:R-:W-:Y:S05]  /*1660*/  @!P0 BRA `(.L_x_18) ;  /* 0x0000000000048947 */ /* 0x000fea0003800000 */
[----:B------:R-:W-:Y:S01]  /*1670*/  BPT.TRAP 0x1 ;  /* 0x000000040000795c */ /* 0x000fe20000300000 */
.L_x_18:
[----:B------:R-:W0:Y:S01]  /*1680*/  S2UR UR5, SR_CgaCtaId ;  /* 0x00000000000579c3 */ /* 0x000e220000008800 */
[----:B------:R-:W-:Y:S01]  /*1690*/  UMOV UR4, 0x400 ;  /* 0x0000040000047882 */ /* 0x000fe20000000000 */
[----:B------:R-:W-:Y:S02]  /*16a0*/  IMAD.U32 R0, RZ, RZ, UR40 ;  /* 0x00000028ff007e24 */ /* 0x000fe4000f8e00ff */
[----:B------:R-:W-:-:S03]  /*16b0*/  IMAD.U32 R3, RZ, RZ, UR42 ;  /* 0x0000002aff037e24 */ /* 0x000fc6000f8e00ff */
[----:B------:R-:W-:Y:S01]  /*16c0*/  SHF.L.U32 R0, R0, 0x1f, RZ ;  /* 0x0000001f00007819 */ /* 0x000fe200000006ff */
[----:B0-----:R-:W-:-:S06]  /*16d0*/  ULEA UR4, UR5, UR4, 0x18 ;  /* 0x0000000405047291 */ /* 0x001fcc000f8ec03f */
[----:B------:R-:W-:-:S04]  /*16e0*/  IMAD.U32 R6, RZ, RZ, UR4 ;  /* 0x00000004ff067e24 */ /* 0x000fc8000f8e00ff */
[----:B------:R-:W-:-:S04]  /*16f0*/  IMAD R3, R3, 0x8, R6 ;  /* 0x0000000803037824 */ /* 0x000fc800078e0206 */
[----:B------:R0:W1:Y:S01]  /*1700*/  SYNCS.PHASECHK.TRANS64.TRYWAIT P1, [R3+URZ], R0 ;  /* 0x00000000030075a7 */ /* 0x000062000802017f */
[----:B------:R-:W-:Y:S05]  /*1710*/  @!P0 BRA `(.L_x_19) ;  /* 0x0000000000048947 */ /* 0x000fea0003800000 */
[----:B------:R-:W-:Y:S01]  /*1720*/  BPT.TRAP 0x1 ;  /* 0x000000040000795c */ /* 0x000fe20000300000 */
.L_x_19:
[----:B------:R-:W-:-:S05]  /*1730*/  IMAD.U32 R4, RZ, RZ, UR44 ;  /* 0x0000002cff047e24 */ /* 0x000fca000f8e00ff */
[----:B------:R-:W-:Y:S01]  /*1740*/  ISETP.GE.AND P2, PT, R4, 0x1, PT ;  /* 0x000000010400780c */ /* 0x000fe20003f46270 */
[----:B-1----:R-:W-:-:S12]  /*1750*/  @P1 BRA `(.L_x_20) ;  /* 0x0000000000081947 */ /* 0x002fd80003800000 */
[----:B------:R-:W1:Y:S02]  /*1760*/  SYNCS.PHASECHK.TRANS64.TRYWAIT P1, [R3+URZ], R0 ;  /* 0x00000000030075a7 */ /* 0x000e64000802017f */
[----:B-1----:R-:W-:Y:S05]  /*1770*/  @!P1 BRA `(.L_x_21) ;  /* 0x0000004c00f89947 */ /* 0x002fea0003800000 */
.L_x_20:
[----:B------:R-:W-:Y:S05]  /*1780*/  WARPSYNC.ALL ;  /* 0x0000000000007948 */ /* 0x000fea0003800000 */
[----:B------:R-:W-:Y:S01]  /*1790*/  R2UR UR4, R6 ;  /* 0x00000000060472ca */ /* 0x000fe200000e0000 */
[----:B------:R-:W-:Y:S01]  /*17a0*/  ULEA UR5, UR42, UR45, 0xb ;  /* 0x0000002d2a057291 */ /* 0x000fe2000f8e583f */
[----:B------:R-:W-:Y:S01]  /*17b0*/  WARPGROUP.ARRIVE ;  /* 0x00000000000079c5 */ /* 0x000fe20000000000 */
[----:B------:R-:W-:Y:S01]  /*17c0*/  UMOV UR9, 0x40000040 ;  /* 0x4000004000097882 */ /* 0x000fe20000000000 */
[----:B------:R-:W-:-:S04]  /*17d0*/  UMOV UR11, 0x40000040 ;  /* 0x40000040000b7882 */ /* 0x000fc80000000000 */
[----:B------:R-:W-:-:S05]  /*17e0*/  UMOV UR8, UR5 ;  /* 0x0000000500087c82 */ /* 0x000fca0008000000 */
[----:B------:R-:W-:-:S04]  /*17f0*/  UIADD3 UR4, UR4, 0x20100, URZ ;  /* 0x0002010004047890 */ /* 0x000fc8000fffe03f */
[----:B------:R-:W-:-:S04]  /*1800*/  USHF.R.U32.HI UR4, URZ, 0x4, UR4 ;  /* 0x000000043f047899 */ /* 0x000fc80008011604 */
[----:B------:R-:W-:-:S04]  /*1810*/  ULOP3.LUT UR4, UR4, 0x3fff, URZ, 0xc0, !UPT ;  /* 0x00003fff04047892 */ /* 0x000fc8000f8ec03f */
[----:B------:R-:W-:-:S04]  /*1820*/  ULOP3.LUT UR4, UR4, 0x10000, URZ, 0xfc, !UPT ;  /* 0x0001000004047892 */ /* 0x000fc8000f8efc3f */
[----:B------:R-:W-:-:S07]  /*1830*/  UIMAD UR6, UR42, 0x600, UR4 ;  /* 0x000006002a0678a4 */ /* 0x000fce000f8e0204 */
[----:B------:R-:W-:Y:S02]  /*1840*/  UMOV UR10, UR6 ;  /* 0x00000006000a7c82 */ /* 0x000fe40008000000 */
[----:B------:R-:W-:Y:S01]  /*1850*/  IGMMA.64x96x32.S8.S8 R24, gdesc[UR8], RZ, !UPT, gsb0 ;  /* 0x02a00000081879f1 */ /* 0x000fe2000c0410ff */
[----:B------:R-:W-:Y:S02]  /*1860*/  UIADD3 UR8, UR5, 0x2, URZ ;  /* 0x0000000205087890 */ /* 0x000fe4000fffe03f */
[----:B------:R-:W-:Y:S01]  /*1870*/  UIADD3 UR10, UR6, 0x2, URZ ;  /* 0x00000002060a7890 */ /* 0x000fe2000fffe03f */
[----:B------:R-:W-:Y:S01]  /*1880*/  UMOV UR9, 0x40000040 ;  /* 0x4000004000097882 */ /* 0x000fe20000000000 */
[----:B------:R-:W-:Y:S01]  /*1890*/  UMOV UR11, 0x40000040 ;  /* 0x40000040000b7882 */ /* 0x000fe20000000000 */
[----:B------:R-:W-:Y:S02]  /*18a0*/  WARPGROUP.DEPBAR.LE gsb0, 0x0 ;  /* 0x00008000000079c5 */ /* 0x000fe40000010000 */
[----:B------:R-:W-:-:S06]  /*18b0*/  WARPGROUP.ARRIVE ;  /* 0x00000000000079c5 */ /* 0x000fcc0000000000 */
[----:B------:R-:W-:Y:S01]  /*18c0*/  IGMMA.64x96x32.S8.S8 R24, gdesc[UR8], R24, gsb0 ;  /* 0x02a00000081879f1 */ /* 0x000fe20008041018 */
        /* <DEDUP_REMOVED lines=41> */
[----:B------:R-:W-:Y:S03]  /*1b60*/  IGMMA.64x96x32.S8.S8 R24, gdesc[UR8], R24, gsb0 ;  /* 0x02a00000081879f1 */ /* 0x000fe60008041018 */
[----:B------:R-:W-:Y:S02]  /*1b70*/  WARPGROUP.DEPBAR.LE gsb0, 0x0 ;  /* 0x00008000000079c5 */ /* 0x000fe40000010000 */
[----:B------:R-:W-:Y:S05]  /*1b80*/  @!P2 BRA `(.L_x_22) ;  /* 0x000000040098a947 */ /* 0x000fea0003800000 */
[----:B------:R-:W-:Y:S01]  /*1b90*/  UIADD3 UR5, UR42, 0x1, URZ ;  /* 0x000000012a057890 */ /* 0x000fe2000fffe03f */
[----:B01----:R-:W-:Y:S02]  /*1ba0*/  IMAD.U32 R0, RZ, RZ, UR44 ;  /* 0x0000002cff007e24 */ /* 0x003fe4000f8e00ff */
[----:B------:R-:W-:Y:S01]  /*1bb0*/  IMAD.U32 R3, RZ, RZ, UR42 ;  /* 0x0000002aff037e24 */ /* 0x000fe2000f8e00ff */
[----:B------:R-:W-:-:S04]  /*1bc0*/  UISETP.NE.AND UP0, UPT, UR5, 0x4, UPT ;  /* 0x000000040500788c */ /* 0x000fc8000bf05270 */
[----:B------:R-:W-:Y:S02]  /*1bd0*/  USEL UR6, URZ, 0x1, UP0 ;  /* 0x000000013f067887 */ /* 0x000fe40008000000 */
[----:B------:R-:W-:Y:S02]  /*1be0*/  USEL UR5, UR5, URZ, UP0 ;  /* 0x0000003f05057287 */ /* 0x000fe40008000000 */
[----:B------:R-:W-:-:S06]  /*1bf0*/  ULOP3.LUT UR6, UR40, UR6, URZ, 0x3c, !UPT ;  /* 0x0000000628067292 */ /* 0x000fcc000f8e3c3f */
[----:B------:R-:W-:-:S07]  /*1c00*/  IMAD.U32 R7, RZ, RZ, UR6 ;  /* 0x00000006ff077e24 */ /* 0x000fce000f8e00ff */
.L_x_29:
[----:B------:R-:W-:Y:S05]  /*1c10*/  @!P0 BRA `(.L_x_23) ;  /* 0x0000000000048947 */ /* 0x000fea0003800000 */
[----:B------:R-:W-:Y:S01]  /*1c20*/  BPT.TRAP 0x1 ;  /* 0x000000040000795c */ /* 0x000fe20000300000 */
.L_x_23:
[----:B------:R-:W0:Y:S01]  /*1c30*/  S2UR UR7, SR_CgaCtaId ;  /* 0x00000000000779c3 */ /* 0x000e220000008800 */
[----:B------:R-:W-:Y:S01]  /*1c40*/  UMOV UR6, 0x400 ;  /* 0x0000040000067882 */ /* 0x000fe20000000000 */
[----:B------:R-:W-:Y:S01]  /*1c50*/  IMAD.U32 R5, RZ, RZ, UR5 ;  /* 0x00000005ff057e24 */ /* 0x000fe2000f8e00ff */
[----:B------:R-:W-:Y:S01]  /*1c60*/  SHF.L.U32 R4, R7, 0x1f, RZ ;  /* 0x0000001f07047819 */ /* 0x000fe200000006ff */
[----:B0-----:R-:W-:-:S06]  /*1c70*/  ULEA UR6, UR7, UR6, 0x18 ;  /* 0x0000000607067291 */ /* 0x001fcc000f8ec03f */
[----:B------:R-:W-:-:S04]  /*1c80*/  IMAD.U32 R6, RZ, RZ, UR6 ;  /* 0x00000006ff067e24 */ /* 0x000fc8000f8e00ff */
[----:B------:R-:W-:-:S04]  /*1c90*/  IMAD R5, R5, 0x8, R6 ;  /* 0x0000000805057824 */ /* 0x000fc800078e0206 */
[----:B------:R0:W1:Y:S01]  /*1ca0*/  SYNCS.PHASECHK.TRANS64.TRYWAIT P1, [R5+URZ], R4 ;  /* 0x00000004050075a7 */ /* 0x000062000802017f */
[----:B------:R-:W-:Y:S05]  /*1cb0*/  @!P0 BRA `(.L_x_24) ;  /* 0x0000000000048947 */ /* 0x000fea0003800000 */
[----:B------:R-:W-:Y:S01]  /*1cc0*/  BPT.TRAP 0x1 ;  /* 0x000000040000795c */ /* 0x000fe20000300000 */
.L_x_24:
[----:B-1----:R-:W-:Y:S05]  /*1cd0*/  @P1 BRA `(.L_x_25) ;  /* 0x0000000000081947 */ /* 0x002fea0003800000 */
[----:B------:R-:W1:Y:S02]  /*1ce0*/  SYNCS.PHASECHK.TRANS64.TRYWAIT P1, [R5+URZ], R4 ;  /* 0x00000004050075a7 */ /* 0x000e64000802017f */
[----:B-1----:R-:W-:Y:S05]  /*1cf0*/  @!P1 BRA `(.L_x_26) ;  /* 0x0000004800ac9947 */ /* 0x002fea0003800000 */
.L_x_25:
[----:B------:R-:W-:Y:S01]  /*1d00*/  ULEA UR6, UR5, UR45, 0xb ;  /* 0x0000002d05067291 */ /* 0x000fe2000f8e583f */
[----:B------:R-:W-:Y:S01]  /*1d10*/  WARPGROUP.ARRIVE ;  /* 0x00000000000079c5 */ /* 0x000fe20000000000 */
[----:B------:R-:W-:Y:S01]  /*1d20*/  UIMAD UR7, UR5, 0x600, UR4 ;  /* 0x00000600050778a4 */ /* 0x000fe2000f8e0204 */
[----:B------:R-:W-:Y:S01]  /*1d30*/  UMOV UR9, 0x40000040 ;  /* 0x4000004000097882 */ /* 0x000fe20000000000 */
[----:B------:R-:W-:-:S03]  /*1d40*/  UMOV UR11, 0x40000040 ;  /* 0x40000040000b7882 */ /* 0x000fc60000000000 */
[----:B------:R-:W-:Y:S02]  /*1d50*/  UMOV UR8, UR6 ;  /* 0x0000000600087c82 */ /* 0x000fe40008000000 */
[----:B------:R-:W-:Y:S02]  /*1d60*/  UMOV UR10, UR7 ;  /* 0x00000007000a7c82 */ /* 0x000fe40008000000 */
[----:B------:R-:W-:Y:S01]  /*1d70*/  IGMMA.64x96x32.S8.S8 R24, gdesc[UR8], R24, gsb0 ;  /* 0x02a00000081879f1 */ /* 0x000fe20008041018 */
[----:B------:R-:W-:Y:S02]  /*1d80*/  UIADD3 UR8, UR6, 0x2, URZ ;  /* 0x0000000206087890 */ /* 0x000fe4000fffe03f */
[----:B------:R-:W-:Y:S01]  /*1d90*/  UIADD3 UR10, UR7, 0x2, URZ ;  /* 0x00000002070a7890 */ /* 0x000fe2000fffe03f */
[----:B------:R-:W-:Y:S01]  /*1da0*/  UMOV UR9, 0x40000040 ;  /* 0x4000004000097882 */ /* 0x000fe20000000000 */
[----:B------:R-:W-:Y:S01]  /*1db0*/  UMOV UR11, 0x40000040 ;  /* 0x40000040000b7882 */ /* 0x000fe20000000000 */
[----:B------:R-:W-:-:S02]  /*1dc0*/  WARPGROUP.DEPBAR.LE gsb0, 0x0 ;  /* 0x00008000000079c5 */ /* 0x000fc40000010000 */
        /* <DEDUP_REMOVED lines=46> */
[----:B------:R-:W-:Y:S01]  /*20b0*/  BPT.TRAP 0x1 ;  /* 0x000000040000795c */ /* 0x000fe20000300000 */
.L_x_27:
[----:B------:R-:W-:-:S13]  /*20c0*/  ISETP.NE.AND P1, PT, R22, RZ, PT ;  /* 0x000000ff1600720c */ /* 0x000fda0003f25270 */
[----:B01----:R-:W-:-:S04]  /*20d0*/  @P1 IMAD R4, R3, 0x8, R6 ;  /* 0x0000000803041824 */ /* 0x003fc800078e0206 */
[----:B------:R-:W-:-:S05]  /*20e0*/  @P1 VIADD R4, R4, 0x20 ;  /* 0x0000002004041836 */ /* 0x000fca0000000000 */
[----:B------:R-:W-:-:S04]  /*20f0*/  @P1 PRMT R4, R19, 0x654, R4 ;  /* 0x0000065413041816 */ /* 0x000fc80000000004 */
[----:B------:R0:W-:Y:S01]  /*2100*/  @P1 SYNCS.ARRIVE.TRANS64.RED.A1T0 RZ, [R4+URZ], RZ ;  /* 0x000000ff04ff19a7 */ /* 0x0001e2000810043f */
[----:B------:R-:W-:-:S13]  /*2110*/  ISETP.GT.U32.AND P1, PT, R18, 0x1, PT ;  /* 0x000000011200780c */ /* 0x000fda0003f24070 */
[----:B0-----:R-:W-:Y:S05]  /*2120*/  @P1 BRA `(.L_x_28) ;  /* 0x0000000000041947 */ /* 0x001fea0003800000 */
[----:B------:R-:W-:Y:S01]  /*2130*/  BPT.TRAP 0x1 ;  /* 0x000000040000795c */ /* 0x000fe20000300000 */
.L_x_28:
[----:B------:R-:W-:Y:S01]  /*2140*/  UIADD3 UR5, UR5, 0x1, URZ ;  /* 0x0000000105057890 */ /* 0x000fe2000fffe03f */
[C---:B------:R-:W-:Y:S01]  /*2150*/  ISETP.GT.AND P2, PT, R0.reuse, 0x1, PT ;  /* 0x000000010000780c */ /* 0x040fe20003f44270 */
[----:B------:R-:W-:Y:S02]  /*2160*/  VIADD R3, R3, 0x1 ;  /* 0x0000000103037836 */ /* 0x000fe40000000000 */
[----:B------:R-:W-:Y:S01]  /*2170*/  UISETP.NE.AND UP0, UPT, UR5, 0x4, UPT ;  /* 0x000000040500788c */ /* 0x000fe2000bf05270 */
[----:B------:R-:W-:Y:S02]  /*2180*/  VIADD R0, R0, 0xffffffff ;  /* 0xffffffff00007836 */ /* 0x000fe40000000000 */
[C---:B------:R-:W-:Y:S01]  /*2190*/  ISETP.NE.AND P1, PT, R3.reuse, 0x4, PT ;  /* 0x000000040300780c */ /* 0x040fe20003f25270 */
[----:B------:R-:W-:Y:S02]  /*21a0*/  USEL UR6, URZ, 0x1, UP0 ;  /* 0x000000013f067887 */ /* 0x000fe40008000000 */
[----:B------:R-:W-:Y:S01]  /*21b0*/  USEL UR5, UR5, URZ, UP0 ;  /* 0x0000003f05057287 */ /* 0x000fe20008000000 */
[----:B------:R-:W-:-:S03]  /*21c0*/  SEL R3, R3, RZ, P1 ;  /* 0x000000ff03037207 */ /* 0x000fc60000800000 */
[----:B------:R-:W-:Y:S01]  /*21d0*/  LOP3.LUT R7, R7, UR6, RZ, 0x3c, !PT ;  /* 0x0000000607077c12 */ /* 0x000fe2000f8e3cff */
[----:B------:R-:W-:Y:S07]  /*21e0*/  @P2 BRA `(.L_x_29) ;  /* 0xfffffff800882947 */ /* 0x000fee000383ffff */
.L_x_22:
[----:B01----:R-:W0:Y:S02]  /*21f0*/  LDC R0, c[0x0][0x28c] ;  /* 0x0000a300ff007b82 */ /* 0x003e240000000800 */
[----:B0-----:R-:W-:-:S13]  /*2200*/  ISETP.GE.AND P1, PT, R0, 0x1, PT ;  /* 0x000000010000780c */ /* 0x001fda0003f26270 */
[----:B------:R-:W-:Y:S05]  /*2210*/  @!P1 BRA `(.L_x_30) ;  /* 0x0000000000389947 */ /* 0x000fea0003800000 */
[----:B------:R-:W-:Y:S05]  /*2220*/  @!P0 BRA `(.L_x_31) ;  /* 0x0000000000048947 */ /* 0x000fea0003800000 */
[----:B------:R-:W-:Y:S01]  /*2230*/  BPT.TRAP 0x1 ;  /* 0x000000040000795c */ /* 0x000fe20000300000 */
.L_x_31:
[----:B------:R-:W-:-:S13]  /*2240*/  ISETP.NE.AND P0, PT, R22, RZ, PT ;  /* 0x000000ff1600720c */ /* 0x000fda0003f05270 */
[----:B------:R-:W-:-:S05]  /*2250*/  VOTEU.ANY UP0, P0 ;  /* 0x00000000003f7886 */ /* 0x000fca0000000100 */
[----:B------:R-:W-:-:S06]  /*2260*/  @UP0 UIADD3 UR4, UR44, UR42, URZ ;  /* 0x0000002a2c040290 */ /* 0x000fcc000fffe03f */
[----:B------:R-:W-:-:S04]  /*2270*/  IMAD.U32 R0, RZ, RZ, UR4 ;  /* 0x00000004ff007e24 */ /* 0x000fc8000f8e00ff */
[----:B------:R-:W-:-:S05]  /*2280*/  @P0 IMAD.SHL.U32 R0, R0, 0x8, RZ ;  /* 0x0000000800000824 */ /* 0x000fca00078e00ff */
[----:B------:R-:W-:-:S04]  /*2290*/  @P0 LOP3.LUT R0, R0, 0x18, RZ, 0xc0, !PT ;  /* 0x0000001800000812 */ /* 0x000fc800078ec0ff */
[----:B------:R-:W-:-:S04]  /*22a0*/  @P0 IADD3 R0, R6, 0x20, R0 ;  /* 0x0000002006000810 */ /* 0x000fc80007ffe000 */
[----:B------:R-:W-:-:S04]  /*22b0*/  @P0 PRMT R0, R19, 0x654, R0 ;  /* 0x0000065413000816 */ /* 0x000fc80000000000 */
[----:B------:R0:W-:Y:S01]  /*22c0*/  @P0 SYNCS.ARRIVE.TRANS64.RED.A1T0 RZ, [R0+URZ], RZ ;  /* 0x000000ff00ff09a7 */ /* 0x0001e2000810043f */
[----:B------:R-:W-:-:S13]  /*22d0*/  ISETP.GT.U32.AND P0, PT, R18, 0x1, PT ;  /* 0x000000011200780c */ /* 0x000fda0003f04070 */
[----:B0-----:R-:W-:Y:S05]  /*22e0*/  @P0 BRA `(.L_x_30) ;  /* 0x0000000000040947 */ /* 0x001fea0003800000 */
[----:B------:R-:W-:Y:S01]  /*22f0*/  BPT.TRAP 0x1 ;  /* 0x000000040000795c */ /* 0x000fe20000300000 */
.L_x_30:
[----:B------:R-:W-:Y:S01]  /*2300*/  IMAD R84, R84, 0x60, RZ ;  /* 0x0000006054547824 */ /* 0x000fe200078e02ff */
[----:B------:R-:W-:Y:S01]  /*2310*/  ULDC UR4, c[0x0][0x288] ;  /* 0x0000a20000047ab9 */ /* 0x000fe20000000800 */
[----:B------:R-:W-:Y:S02]  /*2320*/  IMAD.SHL.U32 R10, R85, 0x80, RZ ;  /* 0x00000080550a7824 */ /* 0x000fe400078e00ff */
[----:B------:R-:W-:Y:S01]  /*2330*/  IMAD.MOV.U32 R0, RZ, RZ, -0x1 ;  /* 0xffffffffff007424 */ /* 0x000fe200078e00ff */
[----:B------:R-:W-:Y:S01]  /*2340*/  ISETP.GE.AND P0, PT, R84, UR4, PT ;  /* 0x0000000454007c0c */ /* 0x000fe2000bf06270 */
[----:B------:R-:W-:-:S03]  /*2350*/  ULDC UR4, c[0x0][0x284] ;  /* 0x0000a10000047ab9 */ /* 0x000fc60000000800 */
[----:B------:R-:W-:-:S13]  /*2360*/  ISETP.GE.OR P0, PT, R10, UR4, P0 ;  /* 0x000000040a007c0c */ /* 0x000fda0008706670 */
[----:B------:R-:W-:Y:S05]  /*2370*/  @P0 BRA `(.L_x_32) ;  /* 0x0000002400c80947 */ /* 0x000fea0003800000 */
[----:B------:R-:W0:Y:S01]  /*2380*/  LDC.64 R12, c[0x0][0x5c8] ;  /* 0x00017200ff0c7b82 */ /* 0x000e220000000a00 */
[----:B------:R-:W-:Y:S01]  /*2390*/  SHF.R.S32.HI R11, RZ, 0x1f, R83 ;  /* 0x0000001fff0b7819 */ /* 0x000fe20000011453 */
[----:B------:R-:W-:Y:S01]  /*23a0*/  ULDC.64 UR4, c[0x0][0x5d0] ;  /* 0x0001740000047ab9 */ /* 0x000fe20000000a00 */
[----:B------:R-:W-:Y:S01]  /*23b0*/  LOP3.LUT R8, R84, 0x6, R77, 0xf8, !PT ;  /* 0x0000000654087812 */ /* 0x000fe200078ef84d */
[----:B------:R-:W-:Y:S01]  /*23c0*/  IMAD.WIDE R14, R85, 0x80, R72 ;  /* 0x00000080550e7825 */ /* 0x000fe200078e0248 */
[----:B------:R-:W-:Y:S02]  /*23d0*/  BSSY B0, `(.L_x_32) ;  /* 0x000026c000007945 */ /* 0x000fe40003800000 */
[----:B------:R-:W-:Y:S01]  /*23e0*/  SHF.R.S32.HI R9, RZ, 0x1f, R8 ;  /* 0x0000001fff097819 */ /* 0x000fe20000011408 */
[----:B------:R-:W-:Y:S02]  /*23f0*/  IMAD R4, R11, UR4, RZ ;  /* 0x000000040b047c24 */ /* 0x000fe4000f8e02ff */
[----:B------:R-:W-:-:S02]  /*2400*/  IMAD.IADD R88, R81, 0x1, -R10 ;  /* 0x0000000151587824 */ /* 0x000fc400078e0a0a */
[C---:B------:R-:W-:Y:S02]  /*2410*/  IMAD R3, R83.reuse, UR5, R4 ;  /* 0x0000000553037c24 */ /* 0x040fe4000f8e0204 */
[----:B------:R-:W-:Y:S01]  /*2420*/  IMAD.WIDE.U32 R4, R83, UR4, R8 ;  /* 0x0000000453047c25 */ /* 0x000fe2000f8e0008 */
[----:B------:R-:W-:-:S03]  /*2430*/  ULDC.64 UR4, c[0x0][0x5c0] ;  /* 0x0001700000047ab9 */ /* 0x000fc60000000a00 */
[----:B------:R-:W-:Y:S02]  /*2440*/  IMAD.IADD R5, R5, 0x1, R3 ;  /* 0x0000000105057824 */ /* 0x000fe400078e0203 */
[-C--:B0-----:R-:W-:Y:S02]  /*2450*/  IMAD R3, R15, R12.reuse, RZ ;  /* 0x0000000c0f037224 */ /* 0x081fe400078e02ff */
[----:B------:R-:W-:-:S04]  /*2460*/  IMAD.WIDE.U32 R4, R14, R12, R4 ;  /* 0x0000000c0e047225 */ /* 0x000fc800078e0004 */
[----:B------:R-:W-:Y:S01]  /*2470*/  IMAD R3, R14, R13, R3 ;  /* 0x0000000d0e037224 */ /* 0x000fe200078e0203 */
[----:B------:R-:W-:-:S04]  /*2480*/  IADD3 R4, P0, R4, UR4, RZ ;  /* 0x0000000404047c10 */ /* 0x000fc8000ff1e0ff */
[----:B------:R-:W-:Y:S01]  /*2490*/  IADD3.X R5, R5, UR5, R3, P0, !PT ;  /* 0x0000000505057c10 */ /* 0x000fe200087fe403 */
[----:B------:R-:W-:Y:S01]  /*24a0*/  IMAD.IADD R3, R75, 0x1, -R84 ;  /* 0x000000014b037824 */ /* 0x000fe200078e0a54 */
[----:B-----5:R-:W-:Y:S02]  /*24b0*/  ISETP.NE.AND P0, PT, R74, RZ, PT ;  /* 0x000000ff4a00720c */ /* 0x020fe40003f05270 */
[----:B------:R-:W-:-:S04]  /*24c0*/  LEA R6, P1, R12, R4, 0x3 ;  /* 0x000000040c067211 */ /* 0x000fc800078218ff */
[----:B------:R-:W-:-:S07]  /*24d0*/  LEA.HI.X R7, R12, R5, R13, 0x3, P1 ;  /* 0x000000050c077211 */ /* 0x000fce00008f1c0d */
[----:B------:R-:W-:Y:S05]  /*24e0*/  @!P0 BRA `(.L_x_33) ;  /* 0x0000001c00208947 */ /* 0x000fea0003800000 */
[----:B------:R-:W0:Y:S01]  /*24f0*/  LDC.64 R84, c[0x0][0x5b0] ;  /* 0x00016c00ff547b82 */ /* 0x000e220000000a00 */
[----:B------:R-:W-:Y:S01]  /*2500*/  ULDC.64 UR4, c[0x0][0x5b8] ;  /* 0x00016e0000047ab9 */ /* 0x000fe20000000a00 */
[----:B------:R-:W-:Y:S01]  /*2510*/  ISETP.GE.AND P1, PT, R88, 0x1, PT ;  /* 0x000000015800780c */ /* 0x000fe20003f26270 */
[----:B------:R-:W-:Y:S01]  /*2520*/  IMAD R10, R11, UR4, RZ ;  /* 0x000000040b0a7c24 */ /* 0x000fe2000f8e02ff */
[----:B------:R-:W-:Y:S01]  /*2530*/  BSSY B1, `(.L_x_34) ;  /* 0x000000e000017945 */ /* 0x000fe20003800000 */
[----:B------:R-:W-:Y:S01]  /*2540*/  IMAD.WIDE.U32 R20, R83, UR4, R8 ;  /* 0x0000000453147c25 */ /* 0x000fe2000f8e0008 */
[----:B------:R-:W-:Y:S02]  /*2550*/  ISETP.LT.OR P5, PT, R3, 0x1, !P1 ;  /* 0x000000010300780c */ /* 0x000fe40004fa1670 */
[----:B------:R-:W1:Y:S01]  /*2560*/  LDC.64 R86, c[0x0][0x5a8] ;  /* 0x00016a00ff567b82 */ /* 0x000e620000000a00 */
[----:B------:R-:W-:Y:S02]  /*2570*/  IMAD R13, R83, UR5, R10 ;  /* 0x00000005530d7c24 */ /* 0x000fe4000f8e020a */
[----:B------:R-:W-:-:S02]  /*2580*/  IMAD.MOV.U32 R12, RZ, RZ, R20 ;  /* 0x000000ffff0c7224 */ /* 0x000fc400078e0014 */
[----:B------:R-:W-:Y:S02]  /*2590*/  IMAD.IADD R13, R21, 0x1, R13 ;  /* 0x00000001150d7824 */ /* 0x000fe400078e020d */
[-C--:B0-----:R-:W-:Y:S02]  /*25a0*/  IMAD R10, R15, R84.reuse, RZ ;  /* 0x000000540f0a7224 */ /* 0x081fe400078e02ff */
[----:B------:R-:W-:-:S04]  /*25b0*/  IMAD.WIDE.U32 R8, R14, R84, R12 ;  /* 0x000000540e087225 */ /* 0x000fc800078e000c */
[----:B------:R-:W-:Y:S01]  /*25c0*/  IMAD R83, R14, R85, R10 ;  /* 0x000000550e537224 */ /* 0x000fe200078e020a */
[----:B-1----:R-:W-:-:S04]  /*25d0*/  IADD3 R8, P0, R8, R86, RZ ;  /* 0x0000005608087210 */ /* 0x002fc80007f1e0ff */
[----:B------:R-:W-:Y:S01]  /*25e0*/  IADD3.X R9, R87, R9, R83, P0, !PT ;  /* 0x0000000957097210 */ /* 0x000fe200007fe453 */
[----:B------:R-:W-:Y:S08]  /*25f0*/  @P5 BRA `(.L_x_35) ;  /* 0x0000000000045947 */ /* 0x000ff00003800000 */
[----:B------:R0:W5:Y:S02]  /*2600*/  LDG.E.U8 R82, desc[UR36][R8.64] ;  /* 0x0000002408527981 */ /* 0x000164000c1e1100 */
.L_x_35:
[----:B------:R-:W-:Y:S05]  /*2610*/  BSYNC B1 ;  /* 0x0000000000017941 */ /* 0x000fea0003800000 */
.L_x_34:
[----:B-----5:R-:W-:Y:S01]  /*2620*/  LOP3.LUT R15, R82, 0xffff, RZ, 0xc0, !PT ;  /* 0x0000ffff520f7812 */ /* 0x020fe200078ec0ff */
[C---:B------:R-:W-:Y:S01]  /*2630*/  IMAD.SHL.U32 R10, R84.reuse, 0x8, RZ ;  /* 0x00000008540a7824 */ /* 0x040fe200078e00ff */
[----:B------:R-:W-:Y:S01]  /*2640*/  SHF.L.U64.HI R11, R84, 0x3, R85 ;  /* 0x00000003540b7819 */ /* 0x000fe20000010255 */
[----:B------:R-:W-:Y:S01]  /*2650*/  BSSY B1, `(.L_x_36) ;  /* 0x000000e000017945 */ /* 0x000fe20003800000 */
[----:B------:R-:W-:Y:S02]  /*2660*/  PRMT R15, R15, 0x8880, RZ ;  /* 0x000088800f0f7816 */ /* 0x000fe400000000ff */
[----:B------:R-:W-:Y:S01]  /*2670*/  ISETP.LT.OR P2, PT, R3, 0x2, !P1 ;  /* 0x000000020300780c */ /* 0x000fe20004f41670 */
[----:B------:R-:W-:Y:S01]  /*2680*/  IMAD.WIDE.U32 R10, R14, R84, R10 ;  /* 0x000000540e0a7225 */ /* 0x000fe200078e000a */
[----:B------:R-:W-:-:S03]  /*2690*/  ISETP.GE.AND P0, PT, R88, 0x9, PT ;  /* 0x000000095800780c */ /* 0x000fc60003f06270 */
[----:B------:R-:W-:Y:S01]  /*26a0*/  IMAD R14, R15, R74, RZ ;  /* 0x0000004a0f0e7224 */ /* 0x000fe200078e02ff */
[----:B------:R-:W-:Y:S01]  /*26b0*/  IADD3 R10, P3, P4, R20, R86, R10 ;  /* 0x00000056140a7210 */ /* 0x000fe20007c7e00a */
[----:B------:R-:W-:Y:S02]  /*26c0*/  IMAD.IADD R20, R83, 0x1, R11 ;  /* 0x0000000153147824 */ /* 0x000fe400078e020b */
[----:B------:R-:W-:-:S05]  /*26d0*/  @!P5 IMAD R15, R24, R23, R14 ;  /* 0x00000017180fd224 */ /* 0x000fca00078e020e */
[----:B------:R1:W-:Y:S01]  /*26e0*/  @!P5 STG.E.U8 desc[UR36][R4.64], R15 ;  /* 0x0000000f0400d986 */ /* 0x0003e2000c101124 */
[----:B------:R-:W-:Y:S05]  /*26f0*/  @P2 BRA `(.L_x_37) ;  /* 0x00000000000c2947 */ /* 0x000fea0003800000 */
[----:B------:R-:W1:Y:S02]  /*2700*/  LDG.E.U8 R82, desc[UR36][R8.64+0x1] ;  /* 0x0000012408527981 */ /* 0x000e64000c1e1100 */
[----:B-1----:R-:W-:-:S05]  /*2710*/  PRMT R15, R82, 0x8880, RZ ;  /* 0x00008880520f7816 */ /* 0x002fca00000000ff */
[----:B------:R-:W-:-:S07]  /*2720*/  IMAD R14, R15, R74, RZ ;  /* 0x0000004a0f0e7224 */ /* 0x000fce00078e02ff */
.L_x_37:
[----:B------:R-:W-:Y:S05]  /*2730*/  BSYNC B1 ;  /* 0x0000000000017941 */ /* 0x000fea0003800000 */
.L_x_36:
[----:B------:R-:W-:Y:S01]  /*2740*/  ISETP.LT.OR P5, PT, R3, 0x1, !P0 ;  /* 0x000000010300780c */ /* 0x000fe200047a1670 */
[----:B------:R-:W-:Y:S01]  /*2750*/  @!P2 IMAD R25, R25, R23, R14 ;  /* 0x000000171919a224 */ /* 0x000fe200078e020e */
[----:B------:R-:W-:Y:S01]  /*2760*/  BSSY B1, `(.L_x_38) ;  /* 0x000000a000017945 */ /* 0x000fe20003800000 */
[----:B------:R-:W-:Y:S02]  /*2770*/  IADD3.X R11, R13, R87, R20, P3, P4 ;  /* 0x000000570d0b7210 */ /* 0x000fe40001fe8414 */
[C---:B------:R-:W-:Y:S01]  /*2780*/  ISETP.LT.OR P3, PT, R3.reuse, 0x2, !P0 ;  /* 0x000000020300780c */ /* 0x040fe20004761670 */
[----:B------:R2:W-:Y:S01]  /*2790*/  @!P2 STG.E.U8 desc[UR36][R4.64+0x1], R25 ;  /* 0x000001190400a986 */ /* 0x0005e2000c101124 */
[C---:B------:R-:W-:Y:S02]  /*27a0*/  ISETP.LT.OR P4, PT, R3.reuse, 0x9, !P1 ;  /* 0x000000090300780c */ /* 0x040fe40004f81670 */
[----:B------:R-:W-:-:S04]  /*27b0*/  ISETP.LT.OR P2, PT, R3, 0xa, !P1 ;  /* 0x0000000a0300780c */ /* 0x000fc80004f41670 */
[----:B------:R-:W-:Y:S09]  /*27c0*/  @P5 BRA `(.L_x_39) ;  /* 0x00000000000c5947 */ /* 0x000ff20003800000 */
[----:B------:R-:W3:Y:S02]  /*27d0*/  LDG.E.U8 R82, desc[UR36][R10.64] ;  /* 0x000000240a527981 */ /* 0x000ee4000c1e1100 */
[----:B---3--:R-:W-:-:S05]  /*27e0*/  PRMT R13, R82, 0x8880, RZ ;  /* 0x00008880520d7816 */ /* 0x008fca00000000ff */
[----:B------:R-:W-:-:S07]  /*27f0*/  IMAD R14, R13, R74, RZ ;  /* 0x0000004a0d0e7224 */ /* 0x000fce00078e02ff */
.L_x_39:
[----:B------:R-:W-:Y:S05]  /*2800*/  BSYNC B1 ;  /* 0x0000000000017941 */ /* 0x000fea0003800000 */
.L_x_38:
[----:B------:R-:W-:Y:S01]  /*2810*/  @!P5 IMAD R13, R26, R23, R14 ;  /* 0x000000171a0dd224 */ /* 0x000fe200078e020e */
[----:B------:R-:W-:Y:S04]  /*2820*/  BSSY B1, `(.L_x_40) ;  /* 0x0000006000017945 */ /* 0x000fe80003800000 */
[----:B------:R3:W-:Y:S01]  /*2830*/  @!P5 STG.E.U8 desc[UR36][R6.64], R13 ;  /* 0x0000000d0600d986 */ /* 0x0007e2000c101124 */
[----:B------:R-:W-:Y:S05]  /*2840*/  @P3 BRA `(.L_x_41) ;  /* 0x00000000000c3947 */ /* 0x000fea0003800000 */
[----:B------:R-:W3:Y:S02]  /*2850*/  LDG.E.U8 R82, desc[UR36][R10.64+0x1] ;  /* 0x000001240a527981 */ /* 0x000ee4000c1e1100 */
[----:B---3--:R-:W-:-:S05]  /*2860*/  PRMT R13, R82, 0x8880, RZ ;  /* 0x00008880520d7816 */ /* 0x008fca00000000ff */
[----:B------:R-:W-:-:S07]  /*2870*/  IMAD R14, R13, R74, RZ ;  /* 0x0000004a0d0e7224 */ /* 0x000fce00078e02ff */
.L_x_41:
[----:B------:R-:W-:Y:S05]  /*2880*/  BSYNC B1 ;  /* 0x0000000000017941 */ /* 0x000fea0003800000 */
.L_x_40:
[----:B------:R-:W-:Y:S01]  /*2890*/  @!P3 IMAD R27, R27, R23, R14 ;  /* 0x000000171b1bb224 */ /* 0x000fe200078e020e */
[----:B------:R-:W-:Y:S04]  /*28a0*/  BSSY B1, `(.L_x_42) ;  /* 0x0000006000017945 */ /* 0x000fe80003800000 */
[----:B------:R4:W-:Y:S01]  /*28b0*/  @!P3 STG.E.U8 desc[UR36][R6.64+0x1], R27 ;  /* 0x0000011b0600b986 */ /* 0x0009e2000c101124 */
[----:B------:R-:W-:Y:S05]  /*28c0*/  @P4 BRA `(.L_x_43) ;  /* 0x00000000000c4947 */ /* 0x000fea0003800000 */
[----:B------:R-:W3:Y:S02]  /*28d0*/  LDG.E.U8 R82, desc[UR36][R8.64+0x8] ;  /* 0x0000082408527981 */ /* 0x000ee4000c1e1100 */
[----:B---3--:R-:W-:-:S05]  /*28e0*/  PRMT R13, R82, 0x8880, RZ ;  /* 0x00008880520d7816 */ /* 0x008fca00000000ff */
[----:B------:R-:W-:-:S07]  /*28f0*/  IMAD R14, R13, R74, RZ ;  /* 0x0000004a0d0e7224 */ /* 0x000fce00078e02ff */
.L_x_43:
[----:B------:R-:W-:Y:S05]  /*2900*/  BSYNC B1 ;  /* 0x0000000000017941 */ /* 0x000fea0003800000 */
.L_x_42:
[----:B---3--:R-:W-:Y:S01]  /*2910*/  @!P4 IMAD R13, R28, R23, R14 ;  /* 0x000000171c0dc224 */ /* 0x008fe200078e020e */
[----:B------:R-:W-:Y:S04]  /*2920*/  BSSY B1, `(.L_x_44) ;  /* 0x0000006000017945 */ /* 0x000fe80003800000 */
[----:B------:R3:W-:Y:S01]  /*2930*/  @!P4 STG.E.U8 desc[UR36][R4.64+0x8], R13 ;  /* 0x0000080d0400c986 */ /* 0x0007e2000c101124 */
[----:B------:R-:W-:Y:S05]  /*2940*/  @P2 BRA `(.L_x_45) ;  /* 0x00000000000c2947 */ /* 0x000fea0003800000 */
[----:B------:R-:W3:Y:S02]  /*2950*/  LDG.E.U8 R82, desc[UR36][R8.64+0x9] ;  /* 0x0000092408527981 */ /* 0x000ee4000c1e1100 */
[----:B---3--:R-:W-:-:S05]  /*2960*/  PRMT R13, R82, 0x8880, RZ ;  /* 0x00008880520d7816 */ /* 0x008fca00000000ff */
[----:B------:R-:W-:-:S07]  /*2970*/  IMAD R14, R13, R74, RZ ;  /* 0x0000004a0d0e7224 */ /* 0x000fce00078e02ff */
.L_x_45:
[----:B------:R-:W-:Y:S05]  /*2980*/  BSYNC B1 ;  /* 0x0000000000017941 */ /* 0x000fea0003800000 */
.L_x_44:
[----:B------:R-:W-:Y:S01]  /*2990*/  ISETP.LT.OR P4, PT, R3, 0x9, !P0 ;  /* 0x000000090300780c */ /* 0x000fe20004781670 */
[----:B------:R-:W-:Y:S01]  /*29a0*/  @!P2 IMAD R29, R29, R23, R14 ;  /* 0x000000171d1da224 */ /* 0x000fe200078e020e */
[----:B------:R-:W-:Y:S01]  /*29b0*/  BSSY B1, `(.L_x_46) ;  /* 0x0000009000017945 */ /* 0x000fe20003800000 */
[C---:B------:R-:W-:Y:S02]  /*29c0*/  ISETP.LT.OR P3, PT, R3.reuse, 0xa, !P0 ;  /* 0x0000000a0300780c */ /* 0x040fe40004761670 */
[C---:B------:R-:W-:Y:S01]  /*29d0*/  ISETP.LT.OR P5, PT, R3.reuse, 0x11, !P1 ;  /* 0x000000110300780c */ /* 0x040fe20004fa1670 */
[----:B------:R0:W-:Y:S01]  /*29e0*/  @!P2 STG.E.U8 desc[UR36][R4.64+0x9], R29 ;  /* 0x0000091d0400a986 */ /* 0x0001e2000c101124 */
[----:B------:R-:W-:-:S06]  /*29f0*/  ISETP.LT.OR P2, PT, R3, 0x12, !P1 ;  /* 0x000000120300780c */ /* 0x000fcc0004f41670 */
[----:B------:R-:W-:Y:S07]  /*2a00*/  @P4 BRA `(.L_x_47) ;  /* 0x00000000000c4947 */ /* 0x000fee0003800000 */
[----:B------:R-:W3:Y:S02]  /*2a10*/  LDG.E.U8 R82, desc[UR36][R10.64+0x8] ;  /* 0x000008240a527981 */ /* 0x000ee4000c1e1100 */
[----:B---3--:R-:W-:-:S05]  /*2a20*/  PRMT R13, R82, 0x8880, RZ ;  /* 0x00008880520d7816 */ /* 0x008fca00000000ff */
[----:B------:R-:W-:-:S07]  /*2a30*/  IMAD R14, R13, R74, RZ ;  /* 0x0000004a0d0e7224 */ /* 0x000fce00078e02ff */
.L_x_47:
[----:B------:R-:W-:Y:S05]  /*2a40*/  BSYNC B1 ;  /* 0x0000000000017941 */ /* 0x000fea0003800000 */
.L_x_46:
[----:B---3--:R-:W-:Y:S01]  /*2a50*/  @!P4 IMAD R13, R30, R23, R14 ;  /* 0x000000171e0dc224 */ /* 0x008fe200078e020e */
[----:B------:R-:W-:Y:S04]  /*2a60*/  BSSY B1, `(.L_x_48) ;  /* 0x0000006000017945 */ /* 0x000fe80003800000 */
[----:B------:R3:W-:Y:S01]  /*2a70*/  @!P4 STG.E.U8 desc[UR36][R6.64+0x8], R13 ;  /* 0x0000080d0600c986 */ /* 0x0007e2000c101124 */
[----:B------:R-:W-:Y:S05]  /*2a80*/  @P3 BRA `(.L_x_49) ;  /* 0x00000000000c3947 */ /* 0x000fea0003800000 */
[----:B------:R-:W3:Y:S02]  /*2a90*/  LDG.E.U8 R82, desc[UR36][R10.64+0x9] ;  /* 0x000009240a527981 */ /* 0x000ee4000c1e1100 */
[----:B---3--:R-:W-:-:S05]  /*2aa0*/  PRMT R13, R82, 0x8880, RZ ;  /* 0x00008880520d7816 */ /* 0x008fca00000000ff */
[----:B------:R-:W-:-:S07]  /*2ab0*/  IMAD R14, R13, R74, RZ ;  /* 0x0000004a0d0e7224 */ /* 0x000fce00078e02ff */
.L_x_49:
[----:B------:R-:W-:Y:S05]  /*2ac0*/  BSYNC B1 ;  /* 0x0000000000017941 */ /* 0x000fea0003800000 */
.L_x_48:
[----:B------:R-:W-:Y:S01]  /*2ad0*/  @!P3 IMAD R31, R31, R23, R14 ;  /* 0x000000171f1fb224 */ /* 0x000fe200078e020e */
[----:B------:R-:W-:Y:S04]  /*2ae0*/  BSSY B1, `(.L_x_50) ;  /* 0x0000006000017945 */ /* 0x000fe80003800000 */
[----:B------:R0:W-:Y:S01]  /*2af0*/  @!P3 STG.E.U8 desc[UR36][R6.64+0x9], R31 ;  /* 0x0000091f0600b986 */ /* 0x0001e2000c101124 */
[----:B------:R-:W-:Y:S05]  /*2b00*/  @P5 BRA `(.L_x_51) ;  /* 0x00000000000c5947 */ /* 0x000fea0003800000 */
[----:B------:R-:W3:Y:S02]  /*2b10*/  LDG.E.U8 R82, desc[UR36][R8.64+0x10] ;  /* 0x0000102408527981 */ /* 0x000ee4000c1e1100 */
[----:B---3--:R-:W-:-:S05]  /*2b20*/  PRMT R13, R82, 0x8880, RZ ;  /* 0x00008880520d7816 */ /* 0x008fca00000000ff */
[----:B------:R-:W-:-:S07]  /*2b30*/  IMAD R14, R13, R74, RZ ;  /* 0x0000004a0d0e7224 */ /* 0x000fce00078e02ff */
.L_x_51:
[----:B------:R-:W-:Y:S05]  /*2b40*/  BSYNC B1 ;  /* 0x0000000000017941 */ /* 0x000fea0003800000 */
.L_x_50:
[----:B---3--:R-:W-:Y:S01]  /*2b50*/  @!P5 IMAD R13, R32, R23, R14 ;  /* 0x00000017200dd224 */ /* 0x008fe200078e020e */
[----:B------:R-:W-:Y:S04]  /*2b60*/  BSSY B1, `(.L_x_52) ;  /* 0x0000006000017945 */ /* 0x000fe80003800000 */
[----:B------:R3:W-:Y:S01]  /*2b70*/  @!P5 STG.E.U8 desc[UR36][R4.64+0x10], R13 ;  /* 0x0000100d0400d986 */ /* 0x0007e2000c101124 */
[----:B------:R-:W-:Y:S05]  /*2b80*/  @P2 BRA `(.L_x_53) ;  /* 0x00000000000c2947 */ /* 0x000fea0003800000 */
[----:B------:R-:W3:Y:S02]  /*2b90*/  LDG.E.U8 R82, desc[UR36][R8.64+0x11] ;  /* 0x0000112408527981 */ /* 0x000ee4000c1e1100 */
[----:B---3--:R-:W-:-:S05]  /*2ba0*/  PRMT R13, R82, 0x8880, RZ ;  /* 0x00008880520d7816 */ /* 0x008fca00000000ff */
[----:B------:R-:W-:-:S07]  /*2bb0*/  IMAD R14, R13, R74, RZ ;  /* 0x0000004a0d0e7224 */ /* 0x000fce00078e02ff */
.L_x_53:
[----:B------:R-:W-:Y:S05]  /*2bc0*/  BSYNC B1 ;  /* 0x0000000000017941 */ /* 0x000fea0003800000 */
.L_x_52:
        /* <DEDUP_REMOVED lines=11> */
.L_x_55:
[----:B------:R-:W-:Y:S05]  /*2c80*/  BSYNC B1 ;  /* 0x0000000000017941 */ /* 0x000fea0003800000 */
.L_x_54:
[----:B---3--:R-:W-:Y:S01]  /*2c90*/  @!P4 IMAD R13, R34, R23, R14 ;  /* 0x00000017220dc224 */ /* 0x008fe200078e020e */
[----:B------:R-:W-:Y:S04]  /*2ca0*/  BSSY B1, `(.L_x_56) ;  /* 0x0000006000017945 */ /* 0x000fe80003800000 */
[----:B------:R3:W-:Y:S01]  /*2cb0*/  @!P4 STG.E.U8 desc[UR36][R6.64+0x10], R13 ;  /* 0x0000100d0600c986 */ /* 0x0007e2000c101124 */
[----:B------:R-:W-:Y:S05]  /*2cc0*/  @P3 BRA `(.L_x_57) ;  /* 0x00000000000c3947 */ /* 0x000fea0003800000 */
[----:B------:R-:W3:Y:S02]  /*2cd0*/  LDG.E.U8 R82, desc[UR36][R10.64+0x11] ;  /* 0x000011240a527981 */ /* 0x000ee4000c1e1100 */
[----:B---3--:R-:W-:-:S05]  /*2ce0*/  PRMT R13, R82, 0x8880, RZ ;  /* 0x00008880520d7816 */ /* 0x008fca00000000ff */
[----:B------:R-:W-:-:S07]  /*2cf0*/  IMAD R14, R13, R74, RZ ;  /* 0x0000004a0d0e7224 */ /* 0x000fce00078e02ff */
.L_x_57:
[----:B------:R-:W-:Y:S05]  /*2d00*/  BSYNC B1 ;  /* 0x0000000000017941 */ /* 0x000fea0003800000 */
.L_x_56:
[----:B------:R-:W-:Y:S01]  /*2d10*/  @!P3 IMAD R35, R35, R23, R14 ;  /* 0x000000172323b224 */ /* 0x000fe200078e020e */
[----:B------:R-:W-:Y:S04]  /*2d20*/  BSSY B1, `(.L_x_58) ;  /* 0x0000006000017945 */ /* 0x000fe80003800000 */
[----:B------:R0:W-:Y:S01]  /*2d30*/  @!P3 STG.E.U8 desc[UR36][R6.64+0x11], R35 ;  /* 0x000011230600b986 */ /* 0x0001e2000c101124 */
[----:B------:R-:W-:Y:S05]  /*2d40*/  @P5 BRA `(.L_x_59) ;  /* 0x00000000000c5947 */ /* 0x000fea0003800000 */
[----:B------:R-:W3:Y:S02]  /*2d50*/  LDG.E.U8 R82, desc[UR36][R8.64+0x18] ;  /* 0x0000182408527981 */ /* 0x000ee4000c1e1100 */
[----:B---3--:R-:W-:-:S05]  /*2d60*/  PRMT R13, R82, 0x8880, RZ ;  /* 0x00008880520d7816 */ /* 0x008fca00000000ff */
[----:B------:R-:W-:-:S07]  /*2d70*/  IMAD R14, R13, R74, RZ ;  /* 0x0000004a0d0e7224 */ /* 0x000fce00078e02ff */
.L_x_59:
[----:B------:R-:W-:Y:S05]  /*2d80*/  BSYNC B1 ;  /* 0x0000000000017941 */ /* 0x000fea0003800000 */
.L_x_58:
[----:B---3--:R-:W-:Y:S01]  /*2d90*/  @!P5 IMAD R13, R36, R23, R14 ;  /* 0x00000017240dd224 */ /* 0x008fe200078e020e */
[----:B------:R-:W-:Y:S04]  /*2da0*/  BSSY B1, `(.L_x_60) ;  /* 0x0000006000017945 */ /* 0x000fe80003800000 */
[----:B------:R3:W-:Y:S01]  /*2db0*/  @!P5 STG.E.U8 desc[UR36][R4.64+0x18], R13 ;  /* 0x0000180d0400d986 */ /* 0x0007e2000c101124 */
[----:B------:R-:W-:Y:S05]  /*2dc0*/  @P2 BRA `(.L_x_61) ;  /* 0x00000000000c2947 */ /* 0x000fea0003800000 */
[----:B------:R-:W3:Y:S02]  /*2dd0*/  LDG.E.U8 R82, desc[UR36][R8.64+0x19] ;  /* 0x0000192408527981 */ /* 0x000ee4000c1e1100 */
[----:B---3--:R-:W-:-:S05]  /*2de0*/  PRMT R13, R82, 0x8880, RZ ;  /* 0x00008880520d7816 */ /* 0x008fca00000000ff */
[----:B------:R-:W-:-:S07]  /*2df0*/  IMAD R14, R13, R74, RZ ;  /* 0x0000004a0d0e7224 */ /* 0x000fce00078e02ff */
.L_x_61:
[----:B------:R-:W-:Y:S05]  /*2e00*/  BSYNC B1 ;  /* 0x0000000000017941 */ /* 0x000fea0003800000 */
.L_x_60:
        /* <DEDUP_REMOVED lines=11> */
.L_x_63:
[----:B------:R-:W-:Y:S05]  /*2ec0*/  BSYNC B1 ;  /* 0x0000000000017941 */ /* 0x000fea0003800000 */
.L_x_62:
[----:B---3--:R-:W-:Y:S01]  /*2ed0*/  @!P4 IMAD R13, R38, R23, R14 ;  /* 0x00000017260dc224 */ /* 0x008fe200078e020e */
[----:B------:R-:W-:Y:S04]  /*2ee0*/  BSSY B1, `(.L_x_64) ;  /* 0x0000006000017945 */ /* 0x000fe80003800000 */
[----:B------:R3:W-:Y:S01]  /*2ef0*/  @!P4 STG.E.U8 desc[UR36][R6.64+0x18], R13 ;  /* 0x0000180d0600c986 */ /* 0x0007e2000c101124 */
[----:B------:R-:W-:Y:S05]  /*2f00*/  @P3 BRA `(.L_x_65) ;  /* 0x00000000000c3947 */ /* 0x000fea0003800000 */
[----:B------:R-:W3:Y:S02]  /*2f10*/  LDG.E.U8 R82, desc[UR36][R10.64+0x19] ;  /* 0x000019240a527981 */ /* 0x000ee4000c1e1100 */
[----:B---3--:R-:W-:-:S05]  /*2f20*/  PRMT R13, R82, 0x8880, RZ ;  /* 0x00008880520d7816 */ /* 0x008fca00000000ff */
[----:B------:R-:W-:-:S07]  /*2f30*/  IMAD R14, R13, R74, RZ ;  /* 0x0000004a0d0e7224 */ /* 0x000fce00078e02ff */
.L_x_65:
[----:B------:R-:W-:Y:S05]  /*2f40*/  BSYNC B1 ;  /* 0x0000000000017941 */ /* 0x000fea0003800000 */
.L_x_64:
[----:B------:R-:W-:Y:S01]  /*2f50*/  @!P3 IMAD R39, R39, R23, R14 ;  /* 0x000000172727b224 */ /* 0x000fe200078e020e */
[----:B------:R-:W-:Y:S04]  /*2f60*/  BSSY B1, `(.L_x_66) ;  /* 0x0000006000017945 */ /* 0x000fe80003800000 */
[----:B------:R0:W-:Y:S01]  /*2f70*/  @!P3 STG.E.U8 desc[UR36][R6.64+0x19], R39 ;  /* 0x000019270600b986 */ /* 0x0001e2000c101124 */
[----:B------:R-:W-:Y:S05]  /*2f80*/  @P5 BRA `(.L_x_67) ;  /* 0x00000000000c5947 */ /* 0x000fea0003800000 */
[----:B------:R-:W3:Y:S02]  /*2f90*/  LDG.E.U8 R82, desc[UR36][R8.64+0x20] ;  /* 0x0000202408527981 */ /* 0x000ee4000c1e1100 */
[----:B---3--:R-:W-:-:S05]  /*2fa0*/  PRMT R13, R82, 0x8880, RZ ;  /* 0x00008880520d7816 */ /* 0x008fca00000000ff */
[----:B------:R-:W-:-:S07]  /*2fb0*/  IMAD R14, R13, R74, RZ ;  /* 0x0000004a0d0e7224 */ /* 0x000fce00078e02ff */
.L_x_67:
[----:B------:R-:W-:Y:S05]  /*2fc0*/  BSYNC B1 ;  /* 0x0000000000017941 */ /* 0x000fea0003800000 */
.L_x_66:
[----:B---3--:R-:W-:Y:S01]  /*2fd0*/  @!P5 IMAD R13, R40, R23, R14 ;  /* 0x00000017280dd224 */ /* 0x008fe200078e020e */
[----:B------:R-:W-:Y:S04]  /*2fe0*/  BSSY B1, `(.L_x_68) ;  /* 0x0000006000017945 */ /* 0x000fe80003800000 */
[----:B------:R3:W-:Y:S01]  /*2ff0*/  @!P5 STG.E.U8 desc[UR36][R4.64+0x20], R13 ;  /* 0x0000200d0400d986 */ /* 0x0007e2000c101124 */
[----:B------:R-:W-:Y:S05]  /*3000*/  @P2 BRA `(.L_x_69) ;  /* 0x00000000000c2947 */ /* 0x000fea0003800000 */
[----:B------:R-:W3:Y:S02]  /*3010*/  LDG.E.U8 R82, desc[UR36][R8.64+0x21] ;  /* 0x0000212408527981 */ /* 0x000ee4000c1e1100 */
[----:B---3--:R-:W-:-:S05]  /*3020*/  PRMT R13, R82, 0x8880, RZ ;  /* 0x00008880520d7816 */ /* 0x008fca00000000ff */
[----:B------:R-:W-:-:S07]  /*3030*/  IMAD R14, R13, R74, RZ ;  /* 0x0000004a0d0e7224 */ /* 0x000fce00078e02ff */
.L_x_69:
[----:B------:R-:W-:Y:S05]  /*3040*/  BSYNC B1 ;  /* 0x0000000000017941 */ /* 0x000fea0003800000 */
.L_x_68:
        /* <DEDUP_REMOVED lines=11> */
.L_x_71:
[----:B------:R-:W-:Y:S05]  /*3100*/  BSYNC B1 ;  /* 0x0000000000017941 */ /* 0x000fea0003800000 */
.L_x_70:
[----:B---3--:R-:W-:Y:S01]  /*3110*/  @!P4 IMAD R13, R42, R23, R14 ;  /* 0x000000172a0dc224 */ /* 0x008fe200078e020e */
[----:B------:R-:W-:Y:S04]  /*3120*/  BSSY B1, `(.L_x_72) ;  /* 0x0000006000017945 */ /* 0x000fe80003800000 */
[----:B------:R3:W-:Y:S01]  /*3130*/  @!P4 STG.E.U8 desc[UR36][R6.64+0x20], R13 ;  /* 0x0000200d0600c986 */ /* 0x0007e2000c101124 */
[----:B------:R-:W-:Y:S05]  /*3140*/  @P3 BRA `(.L_x_73) ;  /* 0x00000000000c3947 */ /* 0x000fea0003800000 */
[----:B------:R-:W3:Y:S02]  /*3150*/  LDG.E.U8 R82, desc[UR36][R10.64+0x21] ;  /* 0x000021240a527981 */ /* 0x000ee4000c1e1100 */
[----:B---3--:R-:W-:-:S05]  /*3160*/  PRMT R13, R82, 0x8880, RZ ;  /* 0x00008880520d7816 */ /* 0x008fca00000000ff */
[----:B------:R-:W-:-:S07]  /*3170*/  IMAD R14, R13, R74, RZ ;  /* 0x0000004a0d0e7224 */ /* 0x000fce00078e02ff */
.L_x_73:
[----:B------:R-:W-:Y:S05]  /*3180*/  BSYNC B1 ;  /* 0x0000000000017941 */ /* 0x000fea0003800000 */
.L_x_72:
[----:B------:R-:W-:Y:S01]  /*3190*/  @!P3 IMAD R43, R43, R23, R14 ;  /* 0x000000172b2bb224 */ /* 0x000fe200078e020e */
[----:B------:R-:W-:Y:S04]  /*31a0*/  BSSY B1, `(.L_x_74) ;  /* 0x0000006000017945 */ /* 0x000fe80003800000 */
[----:B------:R0:W-:Y:S01]  /*31b0*/  @!P3 STG.E.U8 desc[UR36][R6.64+0x21], R43 ;  /* 0x0000212b0600b986 */ /* 0x0001e2000c101124 */
[----:B------:R-:W-:Y:S05]  /*31c0*/  @P5 BRA `(.L_x_75) ;  /* 0x00000000000c5947 */ /* 0x000fea0003800000 */
[----:B------:R-:W3:Y:S02]  /*31d0*/  LDG.E.U8 R82, desc[UR36][R8.64+0x28] ;  /* 0x0000282408527981 */ /* 0x000ee4000c1e1100 */
[----:B---3--:R-:W-:-:S05]  /*31e0*/  PRMT R13, R82, 0x8880, RZ ;  /* 0x00008880520d7816 */ /* 0x008fca00000000ff */
[----:B------:R-:W-:-:S07]  /*31f0*/  IMAD R14, R13, R74, RZ ;  /* 0x0000004a0d0e7224 */ /* 0x000fce00078e02ff */
.L_x_75:
[----:B------:R-:W-:Y:S05]  /*3200*/  BSYNC B1 ;  /* 0x0000000000017941 */ /* 0x000fea0003800000 */
.L_x_74:
[----:B---3--:R-:W-:Y:S01]  /*3210*/  @!P5 IMAD R13, R44, R23, R14 ;  /* 0x000000172c0dd224 */ /* 0x008fe200078e020e */
[----:B------:R-:W-:Y:S04]  /*3220*/  BSSY B1, `(.L_x_76) ;  /* 0x0000006000017945 */ /* 0x000fe80003800000 */
[----:B------:R3:W-:Y:S01]  /*3230*/  @!P5 STG.E.U8 desc[UR36][R4.64+0x28], R13 ;  /* 0x0000280d0400d986 */ /* 0x0007e2000c101124 */
[----:B------:R-:W-:Y:S05]  /*3240*/  @P2 BRA `(.L_x_77) ;  /* 0x00000000000c2947 */ /* 0x000fea0003800000 */
[----:B------:R-:W3:Y:S02]  /*3250*/  LDG.E.U8 R82, desc[UR36][R8.64+0x29] ;  /* 0x0000292408527981 */ /* 0x000ee4000c1e1100 */
[----:B---3--:R-:W-:-:S05]  /*3260*/  PRMT R13, R82, 0x8880, RZ ;  /* 0x00008880520d7816 */ /* 0x008fca00000000ff */
[----:B------:R-:W-:-:S07]  /*3270*/  IMAD R14, R13, R74, RZ ;  /* 0x0000004a0d0e7224 */ /* 0x000fce00078e02ff */
.L_x_77:
[----:B------:R-:W-:Y:S05]  /*3280*/  BSYNC B1 ;  /* 0x0000000000017941 */ /* 0x000fea0003800000 */
.L_x_76:
        /* <DEDUP_REMOVED lines=11> */
.L_x_79:
[----:B------:R-:W-:Y:S05]  /*3340*/  BSYNC B1 ;  /* 0x0000000000017941 */ /* 0x000fea0003800000 */
.L_x_78:
[----:B---3--:R-:W-:Y:S01]  /*3350*/  @!P4 IMAD R13, R46, R23, R14 ;  /* 0x000000172e0dc224 */ /* 0x008fe200078e020e */
[----:B------:R-:W-:Y:S04]  /*3360*/  BSSY B1, `(.L_x_80) ;  /* 0x0000006000017945 */ /* 0x000fe80003800000 */
[----:B------:R3:W-:Y:S01]  /*3370*/  @!P4 STG.E.U8 desc[UR36][R6.64+0x28], R13 ;  /* 0x0000280d0600c986 */ /* 0x0007e2000c101124 */
[----:B------:R-:W-:Y:S05]  /*3380*/  @P3 BRA `(.L_x_81) ;  /* 0x00000000000c3947 */ /* 0x000fea0003800000 */
[----:B------:R-:W3:Y:S02]  /*3390*/  LDG.E.U8 R82, desc[UR36][R10.64+0x29] ;  /* 0x000029240a527981 */ /* 0x000ee4000c1e1100 */
[----:B---3--:R-:W-:-:S05]  /*33a0*/  PRMT R13, R82, 0x8880, RZ ;  /* 0x00008880520d7816 */ /* 0x008fca00000000ff */
[----:B------:R-:W-:-:S07]  /*33b0*/  IMAD R14, R13, R74, RZ ;  /* 0x0000004a0d0e7224 */ /* 0x000fce00078e02ff */
.L_x_81:
[----:B------:R-:W-:Y:S05]  /*33c0*/  BSYNC B1 ;  /* 0x0000000000017941 */ /* 0x000fea0003800000 */
.L_x_80:
[----:B------:R-:W-:Y:S01]  /*33d0*/  @!P3 IMAD R47, R47, R23, R14 ;  /* 0x000000172f2fb224 */ /* 0x000fe200078e020e */
[----:B------:R-:W-:Y:S04]  /*33e0*/  BSSY B1, `(.L_x_82) ;  /* 0x0000006000017945 */ /* 0x000fe80003800000 */
[----:B------:R0:W-:Y:S01]  /*33f0*/  @!P3 STG.E.U8 desc[UR36][R6.64+0x29], R47 ;  /* 0x0000292f0600b986 */ /* 0x0001e2000c101124 */
[----:B------:R-:W-:Y:S05]  /*3400*/  @P5 BRA `(.L_x_83) ;  /* 0x00000000000c5947 */ /* 0x000fea0003800000 */
[----:B------:R-:W3:Y:S02]  /*3410*/  LDG.E.U8 R82, desc[UR36][R8.64+0x30] ;  /* 0x0000302408527981 */ /* 0x000ee4000c1e1100 */
[----:B---3--:R-:W-:-:S05]  /*3420*/  PRMT R13, R82, 0x8880, RZ ;  /* 0x00008880520d7816 */ /* 0x008fca00000000ff */
[----:B------:R-:W-:-:S07]  /*3430*/  IMAD R14, R13, R74, RZ ;  /* 0x0000004a0d0e7224 */ /* 0x000fce00078e02ff */
.L_x_83:
[----:B------:R-:W-:Y:S05]  /*3440*/  BSYNC B1 ;  /* 0x0000000000017941 */ /* 0x000fea0003800000 */
.L_x_82:
[----:B---3--:R-:W-:Y:S01]  /*3450*/  @!P5 IMAD R13, R48, R23, R14 ;  /* 0x00000017300dd224 */ /* 0x008fe200078e020e */
[----:B------:R-:W-:Y:S04]  /*3460*/  BSSY B1, `(.L_x_84) ;  /* 0x0000006000017945 */ /* 0x000fe80003800000 */
[----:B------:R3:W-:Y:S01]  /*3470*/  @!P5 STG.E.U8 desc[UR36][R4.64+0x30], R13 ;  /* 0x0000300d0400d986 */ /* 0x0007e2000c101124 */
[----:B------:R-:W-:Y:S05]  /*3480*/  @P2 BRA `(.L_x_85) ;  /* 0x00000000000c2947 */ /* 0x000fea0003800000 */
[----:B------:R-:W3:Y:S02]  /*3490*/  LDG.E.U8 R82, desc[UR36][R8.64+0x31] ;  /* 0x0000312408527981 */ /* 0x000ee4000c1e1100 */
[----:B---3--:R-:W-:-:S05]  /*34a0*/  PRMT R13, R82, 0x8880, RZ ;  /* 0x00008880520d7816 */ /* 0x008fca00000000ff */
[----:B------:R-:W-:-:S07]  /*34b0*/  IMAD R14, R13, R74, RZ ;  /* 0x0000004a0d0e7224 */ /* 0x000fce00078e02ff */
.L_x_85:
[----:B------:R-:W-:Y:S05]  /*34c0*/  BSYNC B1 ;  /* 0x0000000000017941 */ /* 0x000fea0003800000 */
.L_x_84:
        /* <DEDUP_REMOVED lines=11> */
.L_x_87:
[----:B------:R-:W-:Y:S05]  /*3580*/  BSYNC B1 ;  /* 0x0000000000017941 */ /* 0x000fea0003800000 */
.L_x_86:
[----:B---3--:R-:W-:Y:S01]  /*3590*/  @!P4 IMAD R13, R50, R23, R14 ;  /* 0x00000017320dc224 */ /* 0x008fe200078e020e */
[----:B------:R-:W-:Y:S04]  /*35a0*/  BSSY B1, `(.L_x_88) ;  /* 0x0000006000017945 */ /* 0x000fe80003800000 */
[----:B------:R3:W-:Y:S01]  /*35b0*/  @!P4 STG.E.U8 desc[UR36][R6.64+0x30], R13 ;  /* 0x0000300d0600c986 */ /* 0x0007e2000c101124 */
[----:B------:R-:W-:Y:S05]  /*35c0*/  @P3 BRA `(.L_x_89) ;  /* 0x00000000000c3947 */ /* 0x000fea0003800000 */
[----:B------:R-:W3:Y:S02]  /*35d0*/  LDG.E.U8 R82, desc[UR36][R10.64+0x31] ;  /* 0x000031240a527981 */ /* 0x000ee4000c1e1100 */
[----:B---3--:R-:W-:-:S05]  /*35e0*/  PRMT R13, R82, 0x8880, RZ ;  /* 0x00008880520d7816 */ /* 0x008fca00000000ff */
[----:B------:R-:W-:-:S07]  /*35f0*/  IMAD R14, R13, R74, RZ ;  /* 0x0000004a0d0e7224 */ /* 0x000fce00078e02ff */
.L_x_89:
[----:B------:R-:W-:Y:S05]  /*3600*/  BSYNC B1 ;  /* 0x0000000000017941 */ /* 0x000fea0003800000 */
.L_x_88:
[----:B------:R-:W-:Y:S01]  /*3610*/  @!P3 IMAD R51, R51, R23, R14 ;  /* 0x000000173333b224 */ /* 0x000fe200078e020e */
[----:B------:R-:W-:Y:S04]  /*3620*/  BSSY B1, `(.L_x_90) ;  /* 0x0000006000017945 */ /* 0x000fe80003800000 */
[----:B------:R0:W-:Y:S01]  /*3630*/  @!P3 STG.E.U8 desc[UR36][R6.64+0x31], R51 ;  /* 0x000031330600b986 */ /* 0x0001e2000c101124 */
[----:B------:R-:W-:Y:S05]  /*3640*/  @P5 BRA `(.L_x_91) ;  /* 0x00000000000c5947 */ /* 0x000fea0003800000 */
[----:B------:R-:W3:Y:S02]  /*3650*/  LDG.E.U8 R82, desc[UR36][R8.64+0x38] ;  /* 0x0000382408527981 */ /* 0x000ee4000c1e1100 */
[----:B---3--:R-:W-:-:S05]  /*3660*/  PRMT R13, R82, 0x8880, RZ ;  /* 0x00008880520d7816 */ /* 0x008fca00000000ff */
[----:B------:R-:W-:-:S07]  /*3670*/  IMAD R14, R13, R74, RZ ;  /* 0x0000004a0d0e7224 */ /* 0x000fce00078e02ff */
.L_x_91:
[----:B------:R-:W-:Y:S05]  /*3680*/  BSYNC B1 ;  /* 0x0000000000017941 */ /* 0x000fea0003800000 */
.L_x_90:
[----:B---3--:R-:W-:Y:S01]  /*3690*/  @!P5 IMAD R13, R52, R23, R14 ;  /* 0x00000017340dd224 */ /* 0x008fe200078e020e */
[----:B------:R-:W-:Y:S04]  /*36a0*/  BSSY B1, `(.L_x_92) ;  /* 0x0000006000017945 */ /* 0x000fe80003800000 */
[----:B------:R3:W-:Y:S01]  /*36b0*/  @!P5 STG.E.U8 desc[UR36][R4.64+0x38], R13 ;  /* 0x0000380d0400d986 */ /* 0x0007e2000c101124 */
[----:B------:R-:W-:Y:S05]  /*36c0*/  @P2 BRA `(.L_x_93) ;  /* 0x00000000000c2947 */ /* 0x000fea0003800000 */
[----:B------:R-:W3:Y:S02]  /*36d0*/  LDG.E.U8 R82, desc[UR36][R8.64+0x39] ;  /* 0x0000392408527981 */ /* 0x000ee4000c1e1100 */
[----:B---3--:R-:W-:-:S05]  /*36e0*/  PRMT R13, R82, 0x8880, RZ ;  /* 0x00008880520d7816 */ /* 0x008fca00000000ff */
[----:B------:R-:W-:-:S07]  /*36f0*/  IMAD R14, R13, R74, RZ ;  /* 0x0000004a0d0e7224 */ /* 0x000fce00078e02ff */
.L_x_93:
[----:B------:R-:W-:Y:S05]  /*3700*/  BSYNC B1 ;  /* 0x0000000000017941 */ /* 0x000fea0003800000 */
.L_x_92:
        /* <DEDUP_REMOVED lines=11> */
.L_x_95:
[----:B------:R-:W-:Y:S05]  /*37c0*/  BSYNC B1 ;  /* 0x0000000000017941 */ /* 0x000fea0003800000 */
.L_x_94:
[----:B---3--:R-:W-:Y:S01]  /*37d0*/  @!P4 IMAD R13, R54, R23, R14 ;  /* 0x00000017360dc224 */ /* 0x008fe200078e020e */
[----:B------:R-:W-:Y:S04]  /*37e0*/  BSSY B1, `(.L_x_96) ;  /* 0x0000006000017945 */ /* 0x000fe80003800000 */
[----:B------:R3:W-:Y:S01]  /*37f0*/  @!P4 STG.E.U8 desc[UR36][R6.64+0x38], R13 ;  /* 0x0000380d0600c986 */ /* 0x0007e2000c101124 */
[----:B------:R-:W-:Y:S05]  /*3800*/  @P3 BRA `(.L_x_97) ;  /* 0x00000000000c3947 */ /* 0x000fea0003800000 */
[----:B------:R-:W3:Y:S02]  /*3810*/  LDG.E.U8 R82, desc[UR36][R10.64+0x39] ;  /* 0x000039240a527981 */ /* 0x000ee4000c1e1100 */
[----:B---3--:R-:W-:-:S05]  /*3820*/  PRMT R13, R82, 0x8880, RZ ;  /* 0x00008880520d7816 */ /* 0x008fca00000000ff */
[----:B------:R-:W-:-:S07]  /*3830*/  IMAD R14, R13, R74, RZ ;  /* 0x0000004a0d0e7224 */ /* 0x000fce00078e02ff */
.L_x_97:
[----:B------:R-:W-:Y:S05]  /*3840*/  BSYNC B1 ;  /* 0x0000000000017941 */ /* 0x000fea0003800000 */
.L_x_96:
[----:B------:R-:W-:Y:S01]  /*3850*/  @!P3 IMAD R55, R55, R23, R14 ;  /* 0x000000173737b224 */ /* 0x000fe200078e020e */
[----:B------:R-:W-:Y:S04]  /*3860*/  BSSY B1, `(.L_x_98) ;  /* 0x0000006000017945 */ /* 0x000fe80003800000 */
[----:B------:R0:W-:Y:S01]  /*3870*/  @!P3 STG.E.U8 desc[UR36][R6.64+0x39], R55 ;  /* 0x000039370600b986 */ /* 0x0001e2000c101124 */
[----:B------:R-:W-:Y:S05]  /*3880*/  @P5 BRA `(.L_x_99) ;  /* 0x00000000000c5947 */ /* 0x000fea0003800000 */
[----:B------:R-:W3:Y:S02]  /*3890*/  LDG.E.U8 R82, desc[UR36][R8.64+0x40] ;  /* 0x0000402408527981 */ /* 0x000ee4000c1e1100 */
[----:B---3--:R-:W-:-:S05]  /*38a0*/  PRMT R13, R82, 0x8880, RZ ;  /* 0x00008880520d7816 */ /* 0x008fca00000000ff */
[----:B------:R-:W-:-:S07]  /*38b0*/  IMAD R14, R13, R74, RZ ;  /* 0x0000004a0d0e7224 */ /* 0x000fce00078e02ff */
.L_x_99:
[----:B------:R-:W-:Y:S05]  /*38c0*/  BSYNC B1 ;  /* 0x0000000000017941 */ /* 0x000fea0003800000 */
.L_x_98:
[----:B---3--:R-:W-:Y:S01]  /*38d0*/  @!P5 IMAD R13, R56, R23, R14 ;  /* 0x00000017380dd224 */ /* 0x008fe200078e020e */
[----:B------:R-:W-:Y:S04]  /*38e0*/  BSSY B1, `(.L_x_100) ;  /* 0x0000006000017945 */ /* 0x000fe80003800000 */
[----:B------:R3:W-:Y:S01]  /*38f0*/  @!P5 STG.E.U8 desc[UR36][R4.64+0x40], R13 ;  /* 0x0000400d0400d986 */ /* 0x0007e2000c101124 */
[----:B------:R-:W-:Y:S05]  /*3900*/  @P2 BRA `(.L_x_101) ;  /* 0x00000000000c2947 */ /* 0x000fea0003800000 */
[----:B------:R-:W3:Y:S02]  /*3910*/  LDG.E.U8 R82, desc[UR36][R8.64+0x41] ;  /* 0x0000412408527981 */ /* 0x000ee4000c1e1100 */
[----:B---3--:R-:W-:-:S05]  /*3920*/  PRMT R13, R82, 0x8880, RZ ;  /* 0x00008880520d7816 */ /* 0x008fca00000000ff */
[----:B------:R-:W-:-:S07]  /*3930*/  IMAD R14, R13, R74, RZ ;  /* 0x0000004a0d0e7224 */ /* 0x000fce00078e02ff */
.L_x_101:
[----:B------:R-:W-:Y:S05]  /*3940*/  BSYNC B1 ;  /* 0x0000000000017941 */ /* 0x000fea0003800000 */
.L_x_100:
        /* <DEDUP_REMOVED lines=11> */
.L_x_103:
[----:B------:R-:W-:Y:S05]  /*3a00*/  BSYNC B1 ;  /* 0x0000000000017941 */ /* 0x000fea0003800000 */
.L_x_102:
[----:B---3--:R-:W-:Y:S01]  /*3a10*/  @!P4 IMAD R13, R58, R23, R14 ;  /* 0x000000173a0dc224 */ /* 0x008fe200078e020e */
[----:B------:R-:W-:Y:S04]  /*3a20*/  BSSY B1, `(.L_x_104) ;  /* 0x0000006000017945 */ /* 0x000fe80003800000 */
[----:B------:R3:W-:Y:S01]  /*3a30*/  @!P4 STG.E.U8 desc[UR36][R6.64+0x40], R13 ;  /* 0x0000400d0600c986 */ /* 0x0007e2000c101124 */
[----:B------:R-:W-:Y:S05]  /*3a40*/  @P3 BRA `(.L_x_105) ;  /* 0x00000000000c3947 */ /* 0x000fea0003800000 */
[----:B------:R-:W3:Y:S02]  /*3a50*/  LDG.E.U8 R82, desc[UR36][R10.64+0x41] ;  /* 0x000041240a527981 */ /* 0x000ee4000c1e1100 */
[----:B---3--:R-:W-:-:S05]  /*3a60*/  PRMT R13, R82, 0x8880, RZ ;  /* 0x00008880520d7816 */ /* 0x008fca00000000ff */
[----:B------:R-:W-:-:S07]  /*3a70*/  IMAD R14, R13, R74, RZ ;  /* 0x0000004a0d0e7224 */ /* 0x000fce00078e02ff */
.L_x_105:
[----:B------:R-:W-:Y:S05]  /*3a80*/  BSYNC B1 ;  /* 0x0000000000017941 */ /* 0x000fea0003800000 */
.L_x_104:
[----:B------:R-:W-:Y:S01]  /*3a90*/  @!P3 IMAD R59, R59, R23, R14 ;  /* 0x000000173b3bb224 */ /* 0x000fe200078e020e */
[----:B------:R-:W-:Y:S04]  /*3aa0*/  BSSY B1, `(.L_x_106) ;  /* 0x0000006000017945 */ /* 0x000fe80003800000 */
[----:B------:R0:W-:Y:S01]  /*3ab0*/  @!P3 STG.E.U8 desc[UR36][R6.64+0x41], R59 ;  /* 0x0000413b0600b986 */ /* 0x0001e2000c101124 */
[----:B------:R-:W-:Y:S05]  /*3ac0*/  @P5 BRA `(.L_x_107) ;  /* 0x00000000000c5947 */ /* 0x000fea0003800000 */
[----:B------:R-:W3:Y:S02]  /*3ad0*/  LDG.E.U8 R82, desc[UR36][R8.64+0x48] ;  /* 0x0000482408527981 */ /* 0x000ee4000c1e1100 */
[----:B---3--:R-:W-:-:S05]  /*3ae0*/  PRMT R13, R82, 0x8880, RZ ;  /* 0x00008880520d7816 */ /* 0x008fca00000000ff */
[----:B------:R-:W-:-:S07]  /*3af0*/  IMAD R14, R13, R74, RZ ;  /* 0x0000004a0d0e7224 */ /* 0x000fce00078e02ff */
.L_x_107:
[----:B------:R-:W-:Y:S05]  /*3b00*/  BSYNC B1 ;  /* 0x0000000000017941 */ /* 0x000fea0003800000 */
.L_x_106:
[----:B---3--:R-:W-:Y:S01]  /*3b10*/  @!P5 IMAD R13, R60, R23, R14 ;  /* 0x000000173c0dd224 */ /* 0x008fe200078e020e */
[----:B------:R-:W-:Y:S04]  /*3b20*/  BSSY B1, `(.L_x_108) ;  /* 0x0000006000017945 */ /* 0x000fe80003800000 */
[----:B------:R3:W-:Y:S01]  /*3b30*/  @!P5 STG.E.U8 desc[UR36][R4.64+0x48], R13 ;  /* 0x0000480d0400d986 */ /* 0x0007e2000c101124 */
[----:B------:R-:W-:Y:S05]  /*3b40*/  @P2 BRA `(.L_x_109) ;  /* 0x00000000000c2947 */ /* 0x000fea0003800000 */
[----:B------:R-:W3:Y:S02]  /*3b50*/  LDG.E.U8 R82, desc[UR36][R8.64+0x49] ;  /* 0x0000492408527981 */ /* 0x000ee4000c1e1100 */
[----:B---3--:R-:W-:-:S05]  /*3b60*/  PRMT R13, R82, 0x8880, RZ ;  /* 0x00008880520d7816 */ /* 0x008fca00000000ff */
[----:B------:R-:W-:-:S07]  /*3b70*/  IMAD R14, R13, R74, RZ ;  /* 0x0000004a0d0e7224 */ /* 0x000fce00078e02ff */
.L_x_109:
[----:B------:R-:W-:Y:S05]  /*3b80*/  BSYNC B1 ;  /* 0x0000000000017941 */ /* 0x000fea0003800000 */
.L_x_108:
        /* <DEDUP_REMOVED lines=11> */
.L_x_111:
[----:B------:R-:W-:Y:S05]  /*3c40*/  BSYNC B1 ;  /* 0x0000000000017941 */ /* 0x000fea0003800000 */
.L_x_110:
[----:B---3--:R-:W-:Y:S01]  /*3c50*/  @!P4 IMAD R13, R62, R23, R14 ;  /* 0x000000173e0dc224 */ /* 0x008fe200078e020e */
[----:B------:R-:W-:Y:S04]  /*3c60*/  BSSY B1, `(.L_x_112) ;  /* 0x0000006000017945 */ /* 0x000fe80003800000 */
[----:B------:R3:W-:Y:S01]  /*3c70*/  @!P4 STG.E.U8 desc[UR36][R6.64+0x48], R13 ;  /* 0x0000480d0600c986 */ /* 0x0007e2000c101124 */
[----:B------:R-:W-:Y:S05]  /*3c80*/  @P3 BRA `(.L_x_113) ;  /* 0x00000000000c3947 */ /* 0x000fea0003800000 */
[----:B------:R-:W3:Y:S02]  /*3c90*/  LDG.E.U8 R82, desc[UR36][R10.64+0x49] ;  /* 0x000049240a527981 */ /* 0x000ee4000c1e1100 */
[----:B---3--:R-:W-:-:S05]  /*3ca0*/  PRMT R13, R82, 0x8880, RZ ;  /* 0x00008880520d7816 */ /* 0x008fca00000000ff */
[----:B------:R-:W-:-:S07]  /*3cb0*/  IMAD R14, R13, R74, RZ ;  /* 0x0000004a0d0e7224 */ /* 0x000fce00078e02ff */
.L_x_113:
[----:B------:R-:W-:Y:S05]  /*3cc0*/  BSYNC B1 ;  /* 0x0000000000017941 */ /* 0x000fea0003800000 */
.L_x_112:
[----:B------:R-:W-:Y:S01]  /*3cd0*/  @!P3 IMAD R63, R63, R23, R14 ;  /* 0x000000173f3fb224 */ /* 0x000fe200078e020e */
[----:B------:R-:W-:Y:S04]  /*3ce0*/  BSSY B1, `(.L_x_114) ;  /* 0x0000006000017945 */ /* 0x000fe80003800000 */
[----:B------:R0:W-:Y:S01]  /*3cf0*/  @!P3 STG.E.U8 desc[UR36][R6.64+0x49], R63 ;  /* 0x0000493f0600b986 */ /* 0x0001e2000c101124 */
[----:B------:R-:W-:Y:S05]  /*3d00*/  @P5 BRA `(.L_x_115) ;  /* 0x00000000000c5947 */ /* 0x000fea0003800000 */
[----:B------:R-:W3:Y:S02]  /*3d10*/  LDG.E.U8 R82, desc[UR36][R8.64+0x50] ;  /* 0x0000502408527981 */ /* 0x000ee4000c1e1100 */
[----:B---3--:R-:W-:-:S05]  /*3d20*/  PRMT R13, R82, 0x8880, RZ ;  /* 0x00008880520d7816 */ /* 0x008fca00000000ff */
[----:B------:R-:W-:-:S07]  /*3d30*/  IMAD R14, R13, R74, RZ ;  /* 0x0000004a0d0e7224 */ /* 0x000fce00078e02ff */
.L_x_115:
[----:B------:R-:W-:Y:S05]  /*3d40*/  BSYNC B1 ;  /* 0x0000000000017941 */ /* 0x000fea0003800000 */
.L_x_114:
[----:B---3--:R-:W-:Y:S01]  /*3d50*/  @!P5 IMAD R13, R64, R23, R14 ;  /* 0x00000017400dd224 */ /* 0x008fe200078e020e */
[----:B------:R-:W-:Y:S04]  /*3d60*/  BSSY B1, `(.L_x_116) ;  /* 0x0000006000017945 */ /* 0x000fe80003800000 */
[----:B------:R3:W-:Y:S01]  /*3d70*/  @!P5 STG.E.U8 desc[UR36][R4.64+0x50], R13 ;  /* 0x0000500d0400d986 */ /* 0x0007e2000c101124 */
[----:B------:R-:W-:Y:S05]  /*3d80*/  @P2 BRA `(.L_x_117) ;  /* 0x00000000000c2947 */ /* 0x000fea0003800000 */
[----:B------:R-:W3:Y:S02]  /*3d90*/  LDG.E.U8 R82, desc[UR36][R8.64+0x51] ;  /* 0x0000512408527981 */ /* 0x000ee4000c1e1100 */
[----:B---3--:R-:W-:-:S05]  /*3da0*/  PRMT R13, R82, 0x8880, RZ ;  /* 0x00008880520d7816 */ /* 0x008fca00000000ff */
[----:B------:R-:W-:-:S07]  /*3db0*/  IMAD R14, R13, R74, RZ ;  /* 0x0000004a0d0e7224 */ /* 0x000fce00078e02ff */
.L_x_117:
[----:B------:R-:W-:Y:S05]  /*3dc0*/  BSYNC B1 ;  /* 0x0000000000017941 */ /* 0x000fea0003800000 */
.L_x_116:
[----:B------:R-:W-:Y:S01]  /*3dd0*/  ISETP.LT.OR P4, PT, R3, 0x51, !P0 ;  /* 0x000000510300780c */ /* 0x000fe20004781670 */
[----:B------:R-:W-:Y:S01]  /*3de0*/  @!P2 IMAD R65, R65, R23, R14 ;  /* 0x000000174141a224 */ /* 0x000fe200078e020e */
[----:B------:R-:W-:Y:S01]  /*3df0*/  BSSY B1, `(.L_x_118) ;  /* 0x000000a000017945 */ /* 0x000fe20003800000 */
[C---:B------:R-:W-:Y:S02]  /*3e00*/  ISETP.LT.OR P3, PT, R3.reuse, 0x52, !P0 ;  /* 0x000000520300780c */ /* 0x040fe40004761670 */
        /* <DEDUP_REMOVED lines=8> */
.L_x_119:
[----:B------:R-:W-:Y:S05]  /*3e90*/  BSYNC B1 ;  /* 0x0000000000017941 */ /* 0x000fea0003800000 */
.L_x_118:
[----:B---3--:R-:W-:Y:S01]  /*3ea0*/  @!P4 IMAD R13, R66, R23, R14 ;  /* 0x00000017420dc224 */ /* 0x008fe200078e020e */
[----:B------:R-:W-:Y:S04]  /*3eb0*/  BSSY B1, `(.L_x_120) ;  /* 0x0000006000017945 */ /* 0x000fe80003800000 */
[----:B------:R3:W-:Y:S01]  /*3ec0*/  @!P4 STG.E.U8 desc[UR36][R6.64+0x50], R13 ;  /* 0x0000500d0600c986 */ /* 0x0007e2000c101124 */
[----:B------:R-:W-:Y:S05]  /*3ed0*/  @P3 BRA `(.L_x_121) ;  /* 0x00000000000c3947 */ /* 0x000fea0003800000 */
[----:B------:R-:W3:Y:S02]  /*3ee0*/  LDG.E.U8 R82, desc[UR36][R10.64+0x51] ;  /* 0x000051240a527981 */ /* 0x000ee4000c1e1100 */
[----:B---3--:R-:W-:-:S05]  /*3ef0*/  PRMT R13, R82, 0x8880, RZ ;  /* 0x00008880520d7816 */ /* 0x008fca00000000ff */
[----:B------:R-:W-:-:S07]  /*3f00*/  IMAD R14, R13, R74, RZ ;  /* 0x0000004a0d0e7224 */ /* 0x000fce00078e02ff */
.L_x_121:
[----:B------:R-:W-:Y:S05]  /*3f10*/  BSYNC B1 ;  /* 0x0000000000017941 */ /* 0x000fea0003800000 */
.L_x_120:
[----:B------:R-:W-:Y:S01]  /*3f20*/  @!P3 IMAD R67, R67, R23, R14 ;  /* 0x000000174343b224 */ /* 0x000fe200078e020e */
[----:B------:R-:W-:Y:S04]  /*3f30*/  BSSY B1, `(.L_x_122) ;  /* 0x0000006000017945 */ /* 0x000fe80003800000 */
[----:B------:R0:W-:Y:S01]  /*3f40*/  @!P3 STG.E.U8 desc[UR36][R6.64+0x51], R67 ;  /* 0x000051430600b986 */ /* 0x0001e2000c101124 */
[----:B------:R-:W-:Y:S05]  /*3f50*/  @P2 BRA `(.L_x_123) ;  /* 0x00000000000c2947 */ /* 0x000fea0003800000 */
[----:B------:R-:W3:Y:S02]  /*3f60*/  LDG.E.U8 R82, desc[UR36][R8.64+0x58] ;  /* 0x0000582408527981 */ /* 0x000ee4000c1e1100 */
[----:B---3--:R-:W-:-:S05]  /*3f70*/  PRMT R13, R82, 0x8880, RZ ;  /* 0x00008880520d7816 */ /* 0x008fca00000000ff */
[----:B------:R-:W-:-:S07]  /*3f80*/  IMAD R14, R13, R74, RZ ;  /* 0x0000004a0d0e7224 */ /* 0x000fce00078e02ff */
.L_x_123:
[----:B------:R-:W-:Y:S05]  /*3f90*/  BSYNC B1 ;  /* 0x0000000000017941 */ /* 0x000fea0003800000 */
.L_x_122:
[----:B---3--:R-:W-:Y:S01]  /*3fa0*/  @!P2 IMAD R13, R68, R23, R14 ;  /* 0x00000017440da224 */ /* 0x008fe200078e020e */
[----:B------:R-:W-:Y:S04]  /*3fb0*/  BSSY B1, `(.L_x_124) ;  /* 0x0000006000017945 */ /* 0x000fe80003800000 */
[----:B------:R3:W-:Y:S01]  /*3fc0*/  @!P2 STG.E.U8 desc[UR36][R4.64+0x58], R13 ;  /* 0x0000580d0400a986 */ /* 0x0007e2000c101124 */
[----:B------:R-:W-:Y:S05]  /*3fd0*/  @P1 BRA `(.L_x_125) ;  /* 0x00000000000c1947 */ /* 0x000fea0003800000 */
[----:B------:R-:W3:Y:S02]  /*3fe0*/  LDG.E.U8 R82, desc[UR36][R8.64+0x59] ;  /* 0x0000592408527981 */ /* 0x000ee4000c1e1100 */
[----:B---3--:R-:W-:-:S05]  /*3ff0*/  PRMT R13, R82, 0x8880, RZ ;  /* 0x00008880520d7816 */ /* 0x008fca00000000ff */
[----:B------:R-:W-:-:S07]  /*4000*/  IMAD R14, R13, R74, RZ ;  /* 0x0000004a0d0e7224 */ /* 0x000fce00078e02ff */
.L_x_125:
[----:B------:R-:W-:Y:S05]  /*4010*/  BSYNC B1 ;  /* 0x0000000000017941 */ /* 0x000fea0003800000 */
.L_x_124:
[----:B------:R-:W-:Y:S01]  /*4020*/  @!P1 IMAD R69, R69, R23, R14 ;  /* 0x0000001745459224 */ /* 0x000fe200078e020e */
[----:B------:R-:W-:Y:S04]  /*4030*/  BSSY B1, `(.L_x_126) ;  /* 0x0000006000017945 */ /* 0x000fe80003800000 */
[----:B------:R0:W-:Y:S01]  /*4040*/  @!P1 STG.E.U8 desc[UR36][R4.64+0x59], R69 ;  /* 0x0000594504009986 */ /* 0x0001e2000c101124 */
[----:B------:R-:W-:Y:S05]  /*4050*/  @P5 BRA `(.L_x_127) ;  /* 0x00000000000c5947 */ /* 0x000fea0003800000 */
[----:B------:R-:W0:Y:S02]  /*4060*/  LDG.E.U8 R82, desc[UR36][R10.64+0x58] ;  /* 0x000058240a527981 */ /* 0x000e24000c1e1100 */
[----:B0123--:R-:W-:-:S05]  /*4070*/  PRMT R5, R82, 0x8880, RZ ;  /* 0x0000888052057816 */ /* 0x00ffca00000000ff */
[----:B------:R-:W-:-:S07]  /*4080*/  IMAD R14, R5, R74, RZ ;  /* 0x0000004a050e7224 */ /* 0x000fce00078e02ff */
.L_x_127:
[----:B------:R-:W-:Y:S05]  /*4090*/  BSYNC B1 ;  /* 0x0000000000017941 */ /* 0x000fea0003800000 */
.L_x_126:
[----:B0123--:R-:W-:Y:S01]  /*40a0*/  @!P5 IMAD R5, R70, R23, R14 ;  /* 0x000000174605d224 */ /* 0x00ffe200078e020e */
[----:B------:R-:W-:Y:S01]  /*40b0*/  ISETP.LT.OR P0, PT, R3, 0x5a, !P0 ;  /* 0x0000005a0300780c */ /* 0x000fe20004701670 */
[----:B------:R-:W-:Y:S03]  /*40c0*/  BSSY B1, `(.L_x_128) ;  /* 0x0000006000017945 */ /* 0x000fe60003800000 */
[----:B------:R0:W-:Y:S09]  /*40d0*/  @!P5 STG.E.U8 desc[UR36][R6.64+0x58], R5 ;  /* 0x000058050600d986 */ /* 0x0001f2000c101124 */
[----:B------:R-:W-:Y:S05]  /*40e0*/  @P0 BRA `(.L_x_129) ;  /* 0x00000000000c0947 */ /* 0x000fea0003800000 */
[----:B------:R-:W2:Y:S02]  /*40f0*/  LDG.E.U8 R82, desc[UR36][R10.64+0x59] ;  /* 0x000059240a527981 */ /* 0x000ea4000c1e1100 */
[----:B--2---:R-:W-:-:S05]  /*4100*/  PRMT R3, R82, 0x8880, RZ ;  /* 0x0000888052037816 */ /* 0x004fca00000000ff */
[----:B------:R-:W-:-:S07]  /*4110*/  IMAD R14, R3, R74, RZ ;  /* 0x0000004a030e7224 */ /* 0x000fce00078e02ff */
.L_x_129:
[----:B------:R-:W-:Y:S05]  /*4120*/  BSYNC B1 ;  /* 0x0000000000017941 */ /* 0x000fea0003800000 */
.L_x_128:
[----:B------:R-:W-:Y:S01]  /*4130*/  IMAD R71, R71, R23, R14 ;  /* 0x0000001747477224 */ /* 0x000fe200078e020e */
[----:B------:R-:W-:Y:S06]  /*4140*/  @P0 BRA `(.L_x_130) ;  /* 0x0000000800500947 */ /* 0x000fec0003800000 */
[----:B------:R1:W-:Y:S01]  /*4150*/  STG.E.U8 desc[UR36][R6.64+0x59], R71 ;  /* 0x0000594706007986 */ /* 0x0003e2000c101124 */
[----:B------:R-:W-:Y:S05]  /*4160*/  BRA `(.L_x_130) ;  /* 0x0000000800487947 */ /* 0x000fea0003800000 */
.L_x_33:
[C---:B------:R-:W-:Y:S02]  /*4170*/  ISETP.GE.AND P1, PT, R88.reuse, 0x1, PT ;  /* 0x000000015800780c */ /* 0x040fe40003f26270 */
[----:B------:R-:W-:Y:S02]  /*4180*/  ISETP.GE.AND P0, PT, R88, 0x9, PT ;  /* 0x000000095800780c */ /* 0x000fe40003f06270 */
[C---:B------:R-:W-:Y:S02]  /*4190*/  ISETP.LT.OR P4, PT, R3.reuse, 0x1, !P1 ;  /* 0x000000010300780c */ /* 0x040fe40004f81670 */
[C---:B------:R-:W-:Y:S02]  /*41a0*/  ISETP.LT.OR P3, PT, R3.reuse, 0x2, !P1 ;  /* 0x000000020300780c */ /* 0x040fe40004f61670 */
[C---:B------:R-:W-:Y:S02]  /*41b0*/  ISETP.LT.OR P2, PT, R3.reuse, 0x1, !P0 ;  /* 0x000000010300780c */ /* 0x040fe40004741670 */
[----:B------:R-:W-:-:S07]  /*41c0*/  ISETP.LT.OR P5, PT, R3, 0x2, !P0 ;  /* 0x000000020300780c */ /* 0x000fce00047a1670 */
[-C--:B------:R-:W-:Y:S02]  /*41d0*/  @!P4 IMAD R9, R24, R23.reuse, RZ ;  /* 0x000000171809c224 */ /* 0x080fe400078e02ff */
[-C--:B------:R-:W-:Y:S02]  /*41e0*/  @!P3 IMAD R25, R25, R23.reuse, RZ ;  /* 0x000000171919b224 */ /* 0x080fe400078e02ff */
[-C--:B------:R-:W-:Y:S01]  /*41f0*/  @!P2 IMAD R11, R26, R23.reuse, RZ ;  /* 0x000000171a0ba224 */ /* 0x080fe200078e02ff */
[----:B------:R0:W-:Y:S01]  /*4200*/  @!P4 STG.E.U8 desc[UR36][R4.64], R9 ;  /* 0x000000090400c986 */ /* 0x0001e2000c101124 */
[----:B------:R-:W-:Y:S01]  /*4210*/  ISETP.LT.OR P4, PT, R3, 0x9, !P1 ;  /* 0x000000090300780c */ /* 0x000fe20004f81670 */
[----:B------:R-:W-:Y:S02]  /*4220*/  @!P5 IMAD R27, R27, R23, RZ ;  /* 0x000000171b1bd224 */ /* 0x000fe400078e02ff */
[----:B------:R-:W-:Y:S01]  /*4230*/  @!P3 STG.E.U8 desc[UR36][R4.64+0x1], R25 ;  /* 0x000001190400b986 */ /* 0x000fe2000c101124 */
[----:B------:R-:W-:-:S03]  /*4240*/  ISETP.LT.OR P3, PT, R3, 0xa, !P1 ;  /* 0x0000000a0300780c */ /* 0x000fc60004f61670 */
[----:B------:R1:W-:Y:S01]  /*4250*/  @!P2 STG.E.U8 desc[UR36][R6.64], R11 ;  /* 0x0000000b0600a986 */ /* 0x0003e2000c101124 */
[----:B------:R-:W-:-:S03]  /*4260*/  ISETP.LT.OR P2, PT, R3, 0x9, !P0 ;  /* 0x000000090300780c */ /* 0x000fc60004741670 */
[----:B------:R-:W-:Y:S01]  /*4270*/  @!P5 STG.E.U8 desc[UR36][R6.64+0x1], R27 ;  /* 0x0000011b0600d986 */ /* 0x000fe2000c101124 */
[----:B------:R-:W-:Y:S01]  /*4280*/  ISETP.LT.OR P5, PT, R3, 0xa, !P0 ;  /* 0x0000000a0300780c */ /* 0x000fe200047a1670 */
[----:B------:R-:W-:-:S04]  /*4290*/  @!P4 IMAD R13, R28, R23, RZ ;  /* 0x000000171c0dc224 */ /* 0x000fc800078e02ff */
[-C--:B------:R-:W-:Y:S01]  /*42a0*/  @!P3 IMAD R29, R29, R23.reuse, RZ ;  /* 0x000000171d1db224 */ /* 0x080fe200078e02ff */
[----:B------:R-:W-:Y:S01]  /*42b0*/  @!P4 STG.E.U8 desc[UR36][R4.64+0x8], R13 ;  /* 0x0000080d0400c986 */ /* 0x000fe2000c101124 */
[C---:B------:R-:W-:Y:S02]  /*42c0*/  ISETP.LT.OR P4, PT, R3.reuse, 0x11, !P1 ;  /* 0x000000110300780c */ /* 0x040fe40004f81670 */
[-C--:B0-----:R-:W-:Y:S01]  /*42d0*/  @!P2 IMAD R9, R30, R23.reuse, RZ ;  /* 0x000000171e09a224 */ /* 0x081fe200078e02ff */
[----:B------:R-:W-:Y:S01]  /*42e0*/  @!P3 STG.E.U8 desc[UR36][R4.64+0x9], R29 ;  /* 0x0000091d0400b986 */ /* 0x000fe2000c101124 */
[----:B------:R-:W-:Y:S02]  /*42f0*/  ISETP.LT.OR P3, PT, R3, 0x12, !P1 ;  /* 0x000000120300780c */ /* 0x000fe40004f61670 */
[----:B------:R-:W-:Y:S01]  /*4300*/  @!P5 IMAD R31, R31, R23, RZ ;  /* 0x000000171f1fd224 */ /* 0x000fe200078e02ff */
[----:B------:R0:W-:Y:S01]  /*4310*/  @!P2 STG.E.U8 desc[UR36][R6.64+0x8], R9 ;  /* 0x000008090600a986 */ /* 0x0001e2000c101124 */
[----:B------:R-:W-:-:S03]  /*4320*/  ISETP.LT.OR P2, PT, R3, 0x11, !P0 ;  /* 0x000000110300780c */ /* 0x000fc60004741670 */
[----:B------:R-:W-:Y:S01]  /*4330*/  @!P5 STG.E.U8 desc[UR36][R6.64+0x9], R31 ;  /* 0x0000091f0600d986 */ /* 0x000fe2000c101124 */
[----:B------:R-:W-:Y:S01]  /*4340*/  ISETP.LT.OR P5, PT, R3, 0x12, !P0 ;  /* 0x000000120300780c */ /* 0x000fe200047a1670 */
[----:B-1----:R-:W-:-:S04]  /*4350*/  @!P4 IMAD R11, R32, R23, RZ ;  /* 0x00000017200bc224 */ /* 0x002fc800078e02ff */
        /* <DEDUP_REMOVED lines=61> */
[----:B------:R1:W-:Y:S01]  /*4730*/  @!P4 STG.E.U8 desc[UR36][R4.64+0x38], R13 ;  /* 0x0000380d0400c986 */ /* 0x0003e2000c101124 */
        /* <DEDUP_REMOVED lines=13> */
[-C--:B-1----:R-:W-:Y:S01]  /*4810*/  @!P2 IMAD R13, R58, R23.reuse, RZ ;  /* 0x000000173a0da224 */ /* 0x082fe200078e02ff */
[----:B------:R-:W-:Y:S01]  /*4820*/  @!P3 STG.E.U8 desc[UR36][R4.64+0x41], R57 ;  /* 0x000041390400b986 */ /* 0x000fe2000c101124 */
[----:B------:R-:W-:Y:S02]  /*4830*/  ISETP.LT.OR P3, PT, R3, 0x4a, !P1 ;  /* 0x0000004a0300780c */ /* 0x000fe40004f61670 */
[----:B------:R-:W-:Y:S01]  /*4840*/  @!P5 IMAD R59, R59, R23, RZ ;  /* 0x000000173b3bd224 */ /* 0x000fe200078e02ff */
[----:B------:R1:W-:Y:S01]  /*4850*/  @!P2 STG.E.U8 desc[UR36][R6.64+0x40], R13 ;  /* 0x0000400d0600a986 */ /* 0x0003e2000c101124 */
[----:B------:R-:W-:-:S03]  /*4860*/  ISETP.LT.OR P2, PT, R3, 0x49, !P0 ;  /* 0x000000490300780c */ /* 0x000fc60004741670 */
[----:B------:R-:W-:Y:S01]  /*4870*/  @!P5 STG.E.U8 desc[UR36][R6.64+0x41], R59 ;  /* 0x0000413b0600d986 */ /* 0x000fe2000c101124 */
[----:B------:R-:W-:Y:S01]  /*4880*/  ISETP.LT.OR P5, PT, R3, 0x4a, !P0 ;  /* 0x0000004a0300780c */ /* 0x000fe200047a1670 */
[----:B0-----:R-:W-:-:S04]  /*4890*/  @!P4 IMAD R9, R60, R23, RZ ;  /* 0x000000173c09c224 */ /* 0x001fc800078e02ff */
[-C--:B------:R-:W-:Y:S01]  /*48a0*/  @!P3 IMAD R61, R61, R23.reuse, RZ ;  /* 0x000000173d3db224 */ /* 0x080fe200078e02ff */
[----:B------:R-:W-:Y:S01]  /*48b0*/  @!P4 STG.E.U8 desc[UR36][R4.64+0x48], R9 ;  /* 0x000048090400c986 */ /* 0x000fe2000c101124 */
[C---:B------:R-:W-:Y:S02]  /*48c0*/  ISETP.LT.OR P4, PT, R3.reuse, 0x52, !P1 ;  /* 0x000000520300780c */ /* 0x040fe40004f81670 */
[-C--:B--2---:R-:W-:Y:S01]  /*48d0*/  @!P2 IMAD R11, R62, R23.reuse, RZ ;  /* 0x000000173e0ba224 */ /* 0x084fe200078e02ff */
[----:B------:R-:W-:Y:S01]  /*48e0*/  @!P3 STG.E.U8 desc[UR36][R4.64+0x49], R61 ;  /* 0x0000493d0400b986 */ /* 0x000fe2000c101124 */
[----:B------:R-:W-:Y:S02]  /*48f0*/  ISETP.LT.OR P3, PT, R3, 0x51, !P1 ;  /* 0x000000510300780c */ /* 0x000fe40004f61670 */
[----:B------:R-:W-:Y:S01]  /*4900*/  @!P5 IMAD R63, R63, R23, RZ ;  /* 0x000000173f3fd224 */ /* 0x000fe200078e02ff */
[----:B------:R0:W-:Y:S01]  /*4910*/  @!P2 STG.E.U8 desc[UR36][R6.64+0x48], R11 ;  /* 0x0000480b0600a986 */ /* 0x0001e2000c101124 */
[----:B------:R-:W-:-:S03]  /*4920*/  ISETP.LT.OR P2, PT, R3, 0x51, !P0 ;  /* 0x000000510300780c */ /* 0x000fc60004741670 */
[----:B------:R2:W-:Y:S01]  /*4930*/  @!P5 STG.E.U8 desc[UR36][R6.64+0x49], R63 ;  /* 0x0000493f0600d986 */ /* 0x0005e2000c101124 */
[----:B------:R-:W-:Y:S01]  /*4940*/  ISETP.LT.OR P5, PT, R3, 0x59, !P0 ;  /* 0x000000590300780c */ /* 0x000fe200047a1670 */
[----:B------:R-:W-:-:S04]  /*4950*/  @!P4 IMAD R65, R65, R23, RZ ;  /* 0x000000174141c224 */ /* 0x000fc800078e02ff */
[-C--:B-1----:R-:W-:Y:S01]  /*4960*/  @!P3 IMAD R13, R64, R23.reuse, RZ ;  /* 0x00000017400db224 */ /* 0x082fe200078e02ff */
[----:B------:R2:W-:Y:S01]  /*4970*/  @!P4 STG.E.U8 desc[UR36][R4.64+0x51], R65 ;  /* 0x000051410400c986 */ /* 0x0005e2000c101124 */
[C---:B------:R-:W-:Y:S02]  /*4980*/  ISETP.LT.OR P4, PT, R3.reuse, 0x52, !P0 ;  /* 0x000000520300780c */ /* 0x040fe40004781670 */
[C---:B------:R-:W-:Y:S01]  /*4990*/  ISETP.LT.OR P0, PT, R3.reuse, 0x5a, !P0 ;  /* 0x0000005a0300780c */ /* 0x040fe20004701670 */
[----:B------:R2:W-:Y:S01]  /*49a0*/  @!P3 STG.E.U8 desc[UR36][R4.64+0x50], R13 ;  /* 0x0000500d0400b986 */ /* 0x0005e2000c101124 */
[C---:B------:R-:W-:Y:S02]  /*49b0*/  ISETP.LT.OR P3, PT, R3.reuse, 0x59, !P1 ;  /* 0x000000590300780c */ /* 0x040fe40004f61670 */
[----:B------:R-:W-:Y:S01]  /*49c0*/  ISETP.LT.OR P1, PT, R3, 0x5a, !P1 ;  /* 0x0000005a0300780c */ /* 0x000fe20004f21670 */
[-C--:B------:R-:W-:Y:S02]  /*49d0*/  @!P2 IMAD R3, R66, R23.reuse, RZ ;  /* 0x000000174203a224 */ /* 0x080fe400078e02ff */
[----:B0-----:R-:W-:-:S03]  /*49e0*/  @!P5 IMAD R11, R70, R23, RZ ;  /* 0x00000017460bd224 */ /* 0x001fc600078e02ff */
[----:B------:R2:W-:Y:S01]  /*49f0*/  @!P2 STG.E.U8 desc[UR36][R6.64+0x50], R3 ;  /* 0x000050030600a986 */ /* 0x0005e2000c101124 */
[-C--:B------:R-:W-:Y:S02]  /*4a00*/  @!P4 IMAD R67, R67, R23.reuse, RZ ;  /* 0x000000174343c224 */ /* 0x080fe400078e02ff */
[-C--:B------:R-:W-:Y:S02]  /*4a10*/  @!P0 IMAD R71, R71, R23.reuse, RZ ;  /* 0x0000001747478224 */ /* 0x080fe400078e02ff */
[-C--:B------:R-:W-:Y:S01]  /*4a20*/  @!P3 IMAD R9, R68, R23.reuse, RZ ;  /* 0x000000174409b224 */ /* 0x080fe200078e02ff */
[----:B------:R2:W-:Y:S01]  /*4a30*/  @!P4 STG.E.U8 desc[UR36][R6.64+0x51], R67 ;  /* 0x000051430600c986 */ /* 0x0005e2000c101124 */
[----:B------:R-:W-:-:S03]  /*4a40*/  @!P1 IMAD R69, R69, R23, RZ ;  /* 0x0000001745459224 */ /* 0x000fc600078e02ff */
[----:B------:R2:W-:Y:S04]  /*4a50*/  @!P3 STG.E.U8 desc[UR36][R4.64+0x58], R9 ;  /* 0x000058090400b986 */ /* 0x0005e8000c101124 */
[----:B------:R2:W-:Y:S04]  /*4a60*/  @!P1 STG.E.U8 desc[UR36][R4.64+0x59], R69 ;  /* 0x0000594504009986 */ /* 0x0005e8000c101124 */
[----:B------:R2:W-:Y:S04]  /*4a70*/  @!P5 STG.E.U8 desc[UR36][R6.64+0x58], R11 ;  /* 0x0000580b0600d986 */ /* 0x0005e8000c101124 */
[----:B------:R2:W-:Y:S02]  /*4a80*/  @!P0 STG.E.U8 desc[UR36][R6.64+0x59], R71 ;  /* 0x0000594706008986 */ /* 0x0005e4000c101124 */
.L_x_130:
[----:B------:R-:W-:Y:S05]  /*4a90*/  BSYNC B0 ;  /* 0x0000000000007941 */ /* 0x000fea0003800000 */
.L_x_32:
[----:B------:R-:W-:Y:S01]  /*4aa0*/  IADD3 R16, P0, R16, UR38, RZ ;  /* 0x0000002610107c10 */ /* 0x000fe2000ff1e0ff */
[----:B------:R-:W-:Y:S01]  /*4ab0*/  ULDC.64 UR4, c[0x0][0x650] ;  /* 0x0001940000047ab9 */ /* 0x000fe20000000a00 */
[----:B--2---:R-:W-:Y:S01]  /*4ac0*/  PRMT R3, RZ, 0x7610, R3 ;  /* 0x00007610ff037816 */ /* 0x004fe20000000003 */
[----:B------:R-:W-:Y:S01]  /*4ad0*/  IMAD.MOV.U32 R84, RZ, RZ, -0x1 ;  /* 0xffffffffff547424 */ /* 0x000fe200078e00ff */
[----:B------:R-:W-:Y:S01]  /*4ae0*/  IADD3.X R17, R17, UR41, RZ, P0, !PT ;  /* 0x0000002911117c10 */ /* 0x000fe200087fe4ff */
[----:B------:R-:W-:Y:S01]  /*4af0*/  IMAD.MOV.U32 R83, RZ, RZ, -0x1 ;  /* 0xffffffffff537424 */ /* 0x000fe200078e00ff */
[----:B------:R-:W-:-:S04]  /*4b00*/  ISETP.GE.U32.AND P0, PT, R16, UR4, PT ;  /* 0x0000000410007c0c */ /* 0x000fc8000bf06070 */
[----:B------:R-:W-:-:S13]  /*4b10*/  ISETP.GE.U32.AND.EX P0, PT, R17, UR5, PT, P0 ;  /* 0x0000000511007c0c */ /* 0x000fda000bf06100 */
[----:B------:R-:W-:Y:S05]  /*4b20*/  @P0 BRA `(.L_x_131) ;  /* 0x00000004004c0947 */ /* 0x000fea0003800000 */
[----:B------:R-:W2:Y:S01]  /*4b30*/  LDC.64 R10, c[0x0][0x628] ;  /* 0x00018a00ff0a7b82 */ /* 0x000ea20000000a00 */
[----:B------:R-:W3:Y:S01]  /*4b40*/  S2R R12, SR_CTAID.X ;  /* 0x00000000000c7919 */ /* 0x000ee20000002500 */
[----:B------:R-:W-:Y:S02]  /*4b50*/  IMAD.MOV.U32 R8, RZ, RZ, R16 ;  /* 0x000000ffff087224 */ /* 0x000fe400078e0010 */
[----:B------:R-:W-:Y:S01]  /*4b60*/  IMAD.MOV.U32 R9, RZ, RZ, R17 ;  /* 0x000000ffff097224 */ /* 0x000fe200078e0011 */
[----:B------:R-:W0:Y:S03]  /*4b70*/  S2R R20, SR_CTAID.Y ;  /* 0x0000000000147919 */ /* 0x000e260000002600 */
[----:B------:R-:W0:Y:S08]  /*4b80*/  LDC R0, c[0x0][0x630] ;  /* 0x00018c00ff007b82 */ /* 0x000e300000000800 */
[----:B------:R-:W0:Y:S01]  /*4b90*/  LDC.64 R14, c[0x0][0x620] ;  /* 0x00018800ff0e7b82 */ /* 0x000e220000000a00 */
[----:B--2---:R-:W-:-:S04]  /*4ba0*/  ISETP.NE.U32.AND P0, PT, R10, RZ, PT ;  /* 0x000000ff0a00720c */ /* 0x004fc80003f05070 */
[----:B------:R-:W-:-:S13]  /*4bb0*/  ISETP.NE.AND.EX P0, PT, R11, RZ, PT, P0 ;  /* 0x000000ff0b00720c */ /* 0x000fda0003f05300 */
[----:B0--3--:R-:W-:Y:S05]  /*4bc0*/  @!P0 BRA `(.L_x_132) ;  /* 0x0000000000288947 */ /* 0x009fea0003800000 */
[----:B------:R-:W0:Y:S02]  /*4bd0*/  LDC R3, c[0x0][0x634] ;  /* 0x00018d00ff037b82 */ /* 0x000e240000000800 */
[----:B0-----:R-:W-:-:S05]  /*4be0*/  IADD3 R3, P0, R16, R3, RZ ;  /* 0x0000000310037210 */ /* 0x001fca0007f1e0ff */
[----:B------:R-:W-:-:S04]  /*4bf0*/  IMAD.X R13, RZ, RZ, R17, P0 ;  /* 0x000000ffff0d7224 */ /* 0x000fc800000e0611 */
[----:B------:R-:W-:-:S04]  /*4c00*/  IMAD.WIDE.U32 R4, R13, R10, RZ ;  /* 0x0000000a0d047225 */ /* 0x000fc800078e00ff */
[----:B-1--4-:R-:W-:-:S04]  /*4c10*/  IMAD.WIDE.U32 R6, P0, R3, R11, R4 ;  /* 0x0000000b03067225 */ /* 0x012fc80007800004 */
[----:B------:R-:W-:-:S04]  /*4c20*/  IMAD.WIDE.U32 R4, R3, R10, RZ ;  /* 0x0000000a03047225 */ /* 0x000fc800078e00ff */
[----:B------:R-:W-:Y:S01]  /*4c30*/  IMAD.X R9, RZ, RZ, RZ, P0 ;  /* 0x000000ffff097224 */ /* 0x000fe200000e06ff */
[----:B------:R-:W-:Y:S01]  /*4c40*/  IADD3 RZ, P0, R5, R6, RZ ;  /* 0x0000000605ff7210 */ /* 0x000fe20007f1e0ff */
[----:B------:R-:W-:-:S04]  /*4c50*/  IMAD.MOV.U32 R8, RZ, RZ, R7 ;  /* 0x000000ffff087224 */ /* 0x000fc800078e0007 */
[----:B------:R-:W-:-:S08]  /*4c60*/  IMAD.WIDE.U32.X R8, R13, R11, R8, P0 ;  /* 0x0000000b0d087225 */ /* 0x000fd000000e0408 */
.L_x_132:
[-CC-:B------:R-:W-:Y:S01]  /*4c70*/  SHF.R.U64 R83, R8, R0.reuse, R9.reuse ;  /* 0x0000000008537219 */ /* 0x180fe20000001209 */
[----:B----4-:R-:W0:Y:S01]  /*4c80*/  LDC.64 R26, c[0x0][0x640] ;  /* 0x00019000ff1a7b82 */ /* 0x010e220000000a00 */
[----:B------:R-:W-:Y:S01]  /*4c90*/  SHF.R.U32.HI R0, RZ, R0, R9 ;  /* 0x00000000ff007219 */ /* 0x000fe20000011609 */
[----:B------:R-:W-:Y:S01]  /*4ca0*/  ULDC UR4, c[0x0][0x150] ;  /* 0x0000540000047ab9 */ /* 0x000fe20000000800 */
[----:B------:R-:W-:Y:S02]  /*4cb0*/  IADD3 R3, P0, RZ, -R83, RZ ;  /* 0x80000053ff037210 */ /* 0x000fe40007f1e0ff */
[----:B-1----:R-:W-:-:S03]  /*4cc0*/  I2FP.F32.U32 R7, R12 ;  /* 0x0000000c00077245 */ /* 0x002fc60000201000 */
[----:B------:R-:W1:Y:S01]  /*4cd0*/  LDC R6, c[0x0][0x618] ;  /* 0x00018600ff067b82 */ /* 0x000e620000000800 */
[----:B------:R-:W-:Y:S02]  /*4ce0*/  IMAD.X R5, RZ, RZ, ~R0, P0 ;  /* 0x000000ffff057224 */ /* 0x000fe400000e0e00 */
[----:B------:R-:W-:Y:S01]  /*4cf0*/  FMUL R7, R7, UR4 ;  /* 0x0000000407077c20 */ /* 0x000fe20008400000 */
[----:B------:R-:W-:Y:S01]  /*4d00*/  ULDC UR4, c[0x0][0x154] ;  /* 0x0000550000047ab9 */ /* 0x000fe20000000800 */
[-C--:B------:R-:W-:Y:S02]  /*4d10*/  IMAD R0, R5, R14.reuse, RZ ;  /* 0x0000000e05007224 */ /* 0x080fe400078e02ff */
[C---:B------:R-:W-:Y:S01]  /*4d20*/  IMAD.WIDE.U32 R4, R3.reuse, R14, R16 ;  /* 0x0000000e03047225 */ /* 0x040fe200078e0010 */
[----:B------:R-:W2:Y:S01]  /*4d30*/  LDC R8, c[0x0][0x608] ;  /* 0x00018200ff087b82 */ /* 0x000ea20000000800 */
[----:B------:R-:W3:Y:S02]  /*4d40*/  F2I.U32.TRUNC.NTZ R7, R7 ;  /* 0x0000000700077305 */ /* 0x000ee4000020f000 */
[----:B------:R-:W-:Y:S01]  /*4d50*/  IMAD R3, R3, R15, R0 ;  /* 0x0000000f03037224 */ /* 0x000fe200078e0200 */
[----:B------:R-:W-:-:S03]  /*4d60*/  I2FP.F32.U32 R0, R20 ;  /* 0x0000001400007245 */ /* 0x000fc60000201000 */
[----:B------:R-:W-:Y:S01]  /*4d70*/  IMAD.IADD R3, R5, 0x1, R3 ;  /* 0x0000000105037824 */ /* 0x000fe200078e0203 */
[----:B------:R-:W4:Y:S01]  /*4d80*/  LDC R11, c[0x0][0x658] ;  /* 0x00019600ff0b7b82 */ /* 0x000f220000000800 */
[----:B0-----:R-:W-:-:S04]  /*4d90*/  ISETP.NE.U32.AND P0, PT, R26, RZ, PT ;  /* 0x000000ff1a00720c */ /* 0x001fc80003f05070 */
[----:B------:R-:W-:-:S03]  /*4da0*/  ISETP.NE.AND.EX P0, PT, R27, RZ, PT, P0 ;  /* 0x000000ff1b00720c */ /* 0x000fc60003f05300 */
[----:B------:R-:W0:Y:S01]  /*4db0*/  LDC R9, c[0x0][0x144] ;  /* 0x00005100ff097b82 */ /* 0x000e220000000800 */
[-C--:B-1----:R-:W-:Y:S01]  /*4dc0*/  SHF.R.U64 R10, R4, R6.reuse, R3 ;  /* 0x00000006040a7219 */ /* 0x082fe20000001203 */
[----:B---3--:R-:W-:Y:S01]  /*4dd0*/  IMAD.MOV R7, RZ, RZ, -R7 ;  /* 0x000000ffff077224 */ /* 0x008fe200078e0a07 */
[----:B------:R-:W-:Y:S01]  /*4de0*/  SHF.R.U32.HI R3, RZ, R6, R3 ;  /* 0x00000006ff037219 */ /* 0x000fe20000011603 */
[----:B------:R-:W-:-:S04]  /*4df0*/  FMUL R6, R0, UR4 ;  /* 0x0000000400067c20 */ /* 0x000fc80008400000 */
[----:B------:R-:W1:Y:S01]  /*4e00*/  LDC R21, c[0x0][0x148] ;  /* 0x00005200ff157b82 */ /* 0x000e620000000800 */
[----:B------:R3:W0:Y:S01]  /*4e10*/  F2I.U32.TRUNC.NTZ R14, R6 ;  /* 0x00000006000e7305 */ /* 0x000622000020f000 */
[-CC-:B--2---:R-:W-:Y:S02]  /*4e20*/  SHF.R.U64 R13, R10, R8.reuse, R3.reuse ;  /* 0x000000080a0d7219 */ /* 0x184fe40000001203 */
[----:B------:R-:W-:-:S04]  /*4e30*/  SHF.R.U32.HI R0, RZ, R8, R3 ;  /* 0x00000008ff007219 */ /* 0x000fc80000011603 */
[----:B------:R-:W2:Y:S01]  /*4e40*/  LDC R24, c[0x0][0x648] ;  /* 0x00019200ff187b82 */ /* 0x000ea20000000800 */
[-CC-:B----4-:R-:W-:Y:S02]  /*4e50*/  SHF.R.U64 R15, R13, R11.reuse, R0.reuse ;  /* 0x0000000b0d0f7219 */ /* 0x190fe40000001200 */
[----:B------:R-:W-:-:S03]  /*4e60*/  SHF.R.U32.HI R5, RZ, R11, R0 ;  /* 0x0000000bff057219 */ /* 0x000fc60000011600 */
[----:B------:R-:W-:Y:S02]  /*4e70*/  IMAD.MOV.U32 R4, RZ, RZ, R15 ;  /* 0x000000ffff047224 */ /* 0x000fe400078e000f */
[----:B------:R-:W4:Y:S01]  /*4e80*/  LDC R28, c[0x0][0x638] ;  /* 0x00018e00ff1c7b82 */ /* 0x000f220000000800 */
[----:B0-----:R-:W-:-:S07]  /*4e90*/  IMAD R25, R9, R7, R12 ;  /* 0x0000000709197224 */ /* 0x001fce00078e020c */
[----:B------:R-:W0:Y:S08]  /*4ea0*/  LDC R29, c[0x0][0x610] ;  /* 0x00018400ff1d7b82 */ /* 0x000e300000000800 */
[----:B------:R-:W0:Y:S01]  /*4eb0*/  LDC R30, c[0x0][0x600] ;  /* 0x00018000ff1e7b82 */ /* 0x000e220000000800 */
[----:B-123--:R-:W-:Y:S05]  /*4ec0*/  @!P0 BRA `(.L_x_133) ;  /* 0x0000000000288947 */ /* 0x00efea0003800000 */
[----:B------:R-:W1:Y:S02]  /*4ed0*/  LDC R0, c[0x0][0x64c] ;  /* 0x00019300ff007b82 */ /* 0x000e640000000800 */
[----:B-1----:R-:W-:-:S05]  /*4ee0*/  IADD3 R3, P0, R15, R0, RZ ;  /* 0x000000000f037210 */ /* 0x002fca0007f1e0ff */
        /* <DEDUP_REMOVED lines=8> */
.L_x_133:
[----:B------:R-:W-:Y:S01]  /*4f70*/  ISETP.NE.AND P0, PT, R2, 0x1, PT ;  /* 0x000000010200780c */ /* 0x000fe20003f05270 */
[----:B------:R-:W-:Y:S01]  /*4f80*/  IMAD.MOV R14, RZ, RZ, -R14 ;  /* 0x000000ffff0e7224 */ /* 0x000fe200078e0a0e */
[----:B------:R-:W-:Y:S02]  /*4f90*/  SHF.R.U64 R0, R4, R24, R5 ;  /* 0x0000001804007219 */ /* 0x000fe40000001205 */
[----:B------:R-:W-:Y:S02]  /*4fa0*/  LOP3.LUT R3, R13, R80, RZ, 0xc0, !PT ;  /* 0x000000500d037212 */ /* 0x000fe400078ec0ff */
[----:B------:R-:W-:Y:S01]  /*4fb0*/  LOP3.LUT R10, R10, R79, RZ, 0xc0, !PT ;  /* 0x0000004f0a0a7212 */ /* 0x000fe200078ec0ff */
[----:B------:R-:W-:Y:S02]  /*4fc0*/  IMAD.MOV R4, RZ, RZ, -R0 ;  /* 0x000000ffff047224 */ /* 0x000fe400078e0a00 */
[----:B------:R-:W-:Y:S02]  /*4fd0*/  IMAD R0, R76, R0, R3 ;  /* 0x000000004c007224 */ /* 0x000fe400078e0203 */
[----:B----4-:R-:W-:-:S02]  /*4fe0*/  IMAD R3, R4, R28, R15 ;  /* 0x0000001c04037224 */ /* 0x010fc400078e020f */
[----:B------:R-:W-:Y:S02]  /*4ff0*/  @P0 IMAD R25, R21, R14, R20 ;  /* 0x0000000e15190224 */ /* 0x000fe400078e0214 */
[----:B0-----:R-:W-:Y:S02]  /*5000*/  IMAD R5, R3, R30, R10 ;  /* 0x0000001e03057224 */ /* 0x001fe400078e020a */
[----:B------:R-:W-:Y:S02]  /*5010*/  IMAD R0, R0, R29, R25 ;  /* 0x0000001d00007224 */ /* 0x000fe400078e0219 */
[----:B------:R-:W-:-:S03]  /*5020*/  IMAD.MOV.U32 R4, RZ, RZ, 0x1 ;  /* 0x00000001ff047424 */ /* 0x000fc600078e00ff */
[----:B------:R-:W-:Y:S02]  /*5030*/  SEL R84, R5, R0, !P0 ;  /* 0x0000000005547207 */ /* 0x000fe40004000000 */
[----:B------:R-:W-:Y:S02]  /*5040*/  PRMT R3, R4, 0x7610, R3 ;  /* 0x0000761004037816 */ /* 0x000fe40000000003 */
[----:B------:R-:W-:-:S07]  /*5050*/  SEL R0, R0, R5, !P0 ;  /* 0x0000000500007207 */ /* 0x000fce0004000000 */
.L_x_131:
[----:B------:R-:W-:Y:S01]  /*5060*/  UIADD3 UR42, UR43, UR42, URZ ;  /* 0x0000002a2b2a7290 */ /* 0x000fe2000fffe03f */
[----:B------:R-:W-:Y:S01]  /*5070*/  LOP3.LUT P0, RZ, R3, 0xff, RZ, 0xc0, !PT ;  /* 0x000000ff03ff7812 */ /* 0x000fe2000780c0ff */
[----:B------:R-:W-:Y:S02]  /*5080*/  IMAD.MOV.U32 R85, RZ, RZ, R0 ;  /* 0x000000ffff557224 */ /* 0x000fe400078e0000 */
[----:B------:R-:W-:Y:S02]  /*5090*/  USHF.R.U32.HI UR4, URZ, 0x2, UR42 ;  /* 0x000000023f047899 */ /* 0x000fe4000801162a */
[----:B------:R-:W-:Y:S02]  /*50a0*/  UISETP.GT.U32.AND UP1, UPT, UR42, 0x3, UPT ;  /* 0x000000032a00788c */ /* 0x000fe4000bf24070 */
[----:B------:R-:W-:Y:S02]  /*50b0*/  ULOP3.LUT UR4, UR4, 0x1, URZ, 0xc0, !UPT ;  /* 0x0000000104047892 */ /* 0x000fe4000f8ec03f */
[----:B------:R-:W-:-:S02]  /*50c0*/  UISETP.LT.U32.AND UP1, UPT, UR43, 0x4, UP1 ;  /* 0x000000042b00788c */ /* 0x000fc40008f21070 */
[----:B------:R-:W-:Y:S02]  /*50d0*/  UISETP.NE.U32.AND UP0, UPT, UR4, 0x1, UPT ;  /* 0x000000010400788c */ /* 0x000fe4000bf05070 */
[----:B------:R-:W-:Y:S02]  /*50e0*/  USEL UR5, URZ, 0x1, !UP1 ;  /* 0x000000013f057887 */ /* 0x000fe4000c800000 */
[----:B------:R-:W-:Y:S02]  /*50f0*/  UISETP.GT.U32.AND UP0, UPT, UR43, 0x3, !UP0 ;  /* 0x000000032b00788c */ /* 0x000fe4000c704070 */
[----:B------:R-:W-:Y:S02]  /*5100*/  ULOP3.LUT UR42, UR42, 0x3, URZ, 0xc0, !UPT ;  /* 0x000000032a2a7892 */ /* 0x000fe4000f8ec03f */
[----:B------:R-:W-:-:S04]  /*5110*/  USEL UR4, URZ, 0x1, !UP0 ;  /* 0x000000013f047887 */ /* 0x000fc8000c000000 */
[----:B------:R-:W-:Y:S01]  /*5120*/  ULOP3.LUT UR40, UR4, UR40, UR5, 0x96, !UPT ;  /* 0x0000002804287292 */ /* 0x000fe2000f8e9605 */
[----:B------:R-:W-:Y:S11]  /*5130*/  @P0 BRA `(.L_x_134) ;  /* 0xffffffc000c00947 */ /* 0x000ff6000383ffff */
[----:B------:R-:W-:Y:S05]  /*5140*/  EXIT ;  /* 0x000000000000794d */ /* 0x000fea0003800000 */
.L_x_7:
        /* <DEDUP_REMOVED lines=26> */
.L_x_136:
[----:B------:R-:W0:Y:S01]  /*52f0*/  LDC.64 R30, c[0x0][0x640] ;  /* 0x00019000ff1e7b82 */ /* 0x000e220000000a00 */
[-CC-:B------:R-:W-:Y:S01]  /*5300*/  SHF.R.U64 R22, R14, R8.reuse, R15.reuse ;  /* 0x000000080e167219 */ /* 0x180fe2000000120f */
[----:B------:R-:W-:Y:S01]  /*5310*/  IMAD.MOV.U32 R21, RZ, RZ, 0x1 ;  /* 0x00000001ff157424 */ /* 0x000fe200078e00ff */
[----:B------:R-:W-:Y:S02]  /*5320*/  SHF.R.U32.HI R7, RZ, R8, R15 ;  /* 0x00000008ff077219 */ /* 0x000fe4000001160f */
[----:B------:R-:W-:-:S03]  /*5330*/  IADD3 R13, P0, RZ, -R22, RZ ;  /* 0x80000016ff0d7210 */ /* 0x000fc60007f1e0ff */
[----:B------:R-:W1:Y:S02]  /*5340*/  LDC R12, c[0x0][0x618] ;  /* 0x00018600ff0c7b82 */ /* 0x000e640000000800 */
[----:B------:R-:W-:Y:S02]  /*5350*/  IMAD.X R7, RZ, RZ, ~R7, P0 ;  /* 0x000000ffff077224 */ /* 0x000fe400000e0e07 */
[----:B------:R-:W-:-:S04]  /*5360*/  IMAD.WIDE.U32 R10, R13, R24, R16 ;  /* 0x000000180d0a7225 */ /* 0x000fc800078e0010 */
[----:B------:R-:W2:Y:S01]  /*5370*/  LDC R14, c[0x0][0x608] ;  /* 0x00018200ff0e7b82 */ /* 0x000ea20000000800 */
[----:B------:R-:W-:-:S04]  /*5380*/  IMAD R8, R7, R24, RZ ;  /* 0x0000001807087224 */ /* 0x000fc800078e02ff */
[----:B------:R-:W-:-:S03]  /*5390*/  IMAD R7, R13, R25, R8 ;  /* 0x000000190d077224 */ /* 0x000fc600078e0208 */
[----:B------:R-:W3:Y:S01]  /*53a0*/  LDC R28, c[0x0][0x658] ;  /* 0x00019600ff1c7b82 */ /* 0x000ee20000000800 */
[----:B------:R-:W-:Y:S01]  /*53b0*/  IMAD.IADD R7, R11, 0x1, R7 ;  /* 0x000000010b077824 */ /* 0x000fe200078e0207 */
[----:B0-----:R-:W-:Y:S01]  /*53c0*/  ISETP.NE.U32.AND P0, PT, R30, RZ, PT ;  /* 0x000000ff1e00720c */ /* 0x001fe20003f05070 */
[----:B------:R-:W-:-:S03]  /*53d0*/  IMAD.MOV.U32 R11, RZ, RZ, -0x1 ;  /* 0xffffffffff0b7424 */ /* 0x000fc600078e00ff */
        /* <DEDUP_REMOVED lines=8> */
[-C--:B---3--:R-:W-:Y:S02]  /*5460*/  SHF.L.U32 R10, R11, R28.reuse, RZ ;  /* 0x0000001c0b0a7219 */ /* 0x088fe400000006ff */
[--C-:B------:R-:W-:Y:S02]  /*5470*/  SHF.R.U64 R26, R24, R28, R7.reuse ;  /* 0x0000001c181a7219 */ /* 0x100fe40000001207 */
[----:B------:R-:W-:Y:S02]  /*5480*/  LOP3.LUT R29, RZ, R10, RZ, 0x33, !PT ;  /* 0x0000000aff1d7212 */ /* 0x000fe400078e33ff */
[----:B------:R-:W-:Y:S01]  /*5490*/  SHF.R.U32.HI R11, RZ, R28, R7 ;  /* 0x0000001cff0b7219 */ /* 0x000fe20000011607 */
[----:B------:R-:W3:Y:S01]  /*54a0*/  LDC R32, c[0x0][0x610] ;  /* 0x00018400ff207b82 */ /* 0x000ee20000000800 */
[----:B------:R-:W-:Y:S01]  /*54b0*/  IMAD.MOV.U32 R10, RZ, RZ, R26 ;  /* 0x000000ffff0a7224 */ /* 0x000fe200078e001a */
[----:B------:R-:W-:Y:S06]  /*54c0*/  @!P0 BRA `(.L_x_137) ;  /* 0x0000000000288947 */ /* 0x000fec0003800000 */
        /* <DEDUP_REMOVED lines=10> */
.L_x_137:
[----:B------:R-:W-:Y:S02]  /*5570*/  ISETP.NE.AND P0, PT, R2, 0x1, PT ;  /* 0x000000010200780c */ /* 0x000fe40003f05270 */
[----:B-1----:R-:W-:Y:S02]  /*5580*/  SHF.R.U64 R8, R10, R8, R11 ;  /* 0x000000080a087219 */ /* 0x002fe4000000120b */
[----:B------:R-:W-:Y:S01]  /*5590*/  SHF.L.U32 R28, R21, R28, RZ ;  /* 0x0000001c151c7219 */ /* 0x000fe200000006ff */
[----:B0-----:R-:W-:Y:S01]  /*55a0*/  VIADD R21, R25, 0xffffffff ;  /* 0xffffffff19157836 */ /* 0x001fe20000000000 */
[----:B------:R-:W-:Y:S01]  /*55b0*/  LOP3.LUT R5, R24, R29, RZ, 0xc0, !PT ;  /* 0x0000001d18057212 */ /* 0x000fe200078ec0ff */
[----:B------:R-:W-:-:S03]  /*55c0*/  IMAD.MOV R7, RZ, RZ, -R8 ;  /* 0x000000ffff077224 */ /* 0x000fc600078e0a08 */
[----:B------:R-:W-:Y:S01]  /*55d0*/  LOP3.LUT R21, R20, R21, RZ, 0xc0, !PT ;  /* 0x0000001514157212 */ /* 0x000fe200078ec0ff */
[----:B------:R-:W-:Y:S02]  /*55e0*/  IMAD R5, R28, R8, R5 ;  /* 0x000000081c057224 */ /* 0x000fe400078e0205 */
[----:B------:R-:W-:Y:S02]  /*55f0*/  @P0 IMAD R6, R9, R23, R4 ;  /* 0x0000001709060224 */ /* 0x000fe400078e0204 */
[----:B--2---:R-:W-:Y:S02]  /*5600*/  IMAD R4, R7, R27, R26 ;  /* 0x0000001b07047224 */ /* 0x004fe400078e021a */
[----:B---3--:R-:W-:Y:S02]  /*5610*/  IMAD R6, R5, R32, R6 ;  /* 0x0000002005067224 */ /* 0x008fe400078e0206 */
[----:B------:R-:W-:Y:S02]  /*5620*/  IMAD R21, R4, R25, R21 ;  /* 0x0000001904157224 */ /* 0x000fe400078e0215 */
[----:B------:R-:W-:-:S02]  /*5630*/  IMAD.MOV.U32 R8, RZ, RZ, 0x1 ;  /* 0x00000001ff087424 */ /* 0x000fc400078e00ff */
[----:B------:R-:W-:Y:S01]  /*5640*/  IMAD.MOV.U32 R7, RZ, RZ, R22 ;  /* 0x000000ffff077224 */ /* 0x000fe200078e0016 */
[----:B------:R-:W-:Y:S02]  /*5650*/  SEL R20, R21, R6, !P0 ;  /* 0x0000000615147207 */ /* 0x000fe40004000000 */
[----:B------:R-:W-:-:S07]  /*5660*/  SEL R21, R6, R21, !P0 ;  /* 0x0000001506157207 */ /* 0x000fce0004000000 */
.L_x_135:
[----:B------:R-:W-:-:S08]  /*5670*/  NOP ;  /* 0x0000000000007918 */ /* 0x000fd00000000000 */
[----:B------:R-:W0:-:S00]  /*5680*/  USETMAXREG.DEALLOC.CTAPOOL 0x28 ;  /* 0x00000028000079c8 */ /* 0x000e0000080e0500 */
[----:B0-----:R-:W-:-:S13]  /*5690*/  ISETP.NE.AND P0, PT, R3, RZ, PT ;  /* 0x000000ff0300720c */ /* 0x001fda0003f05270 */
[----:B------:R-:W-:Y:S05]  /*56a0*/  @P0 EXIT ;  /* 0x000000000000094d */ /* 0x000fea0003800000 */
[----:B------:R-:W-:Y:S01]  /*56b0*/  LOP3.LUT P0, RZ, R8, 0xff, RZ, 0xc0, !PT ;  /* 0x000000ff08ff7812 */ /* 0x000fe2000780c0ff */
[----:B------:R-:W-:Y:S02]  /*56c0*/  IMAD.MOV.U32 R3, RZ, RZ, 0x1 ;  /* 0x00000001ff037424 */ /* 0x000fe400078e00ff */
[----:B------:R-:W-:-:S10]  /*56d0*/  IMAD.MOV.U32 R8, RZ, RZ, RZ ;  /* 0x000000ffff087224 */ /* 0x000fd400078e00ff */
[----:B------:R-:W-:Y:S05]  /*56e0*/  @!P0 BRA `(.L_x_138) ;  /* 0x0000000c005c8947 */ /* 0x000fea0003800000 */
[----:B------:R-:W0:Y:S01]  /*56f0*/  LDC R3, c[0x0][0x28c] ;  /* 0x0000a300ff037b82 */ /* 0x000e220000000800 */
[----:B------:R-:W1:Y:S01]  /*5700*/  S2R R9, SR_CgaCtaId ;  /* 0x0000000000097919 */ /* 0x000e620000008800 */
[----:B------:R-:W-:Y:S01]  /*5710*/  IMAD.MOV.U32 R12, RZ, RZ, 0x1800 ;  /* 0x00001800ff0c7424 */ /* 0x000fe200078e00ff */
[----:B------:R-:W-:Y:S01]  /*5720*/  ULDC UR5, c[0x0][0x658] ;  /* 0x0001960000057ab9 */ /* 0x000fe20000000800 */
[----:B------:R-:W-:Y:S01]  /*5730*/  UMOV UR6, 0xffffffff ;  /* 0xffffffff00067882 */ /* 0x000fe20000000000 */
[----:B------:R-:W-:Y:S01]  /*5740*/  BSSY B0, `(.L_x_138) ;  /* 0x00000d1000007945 */ /* 0x000fe20003800000 */
[----:B------:R-:W-:Y:S01]  /*5750*/  USHF.L.U32 UR6, UR6, UR5, URZ ;  /* 0x0000000506067299 */ /* 0x000fe2000800063f */
[----:B------:R-:W-:Y:S01]  /*5760*/  IMAD.MOV.U32 R10, RZ, RZ, 0x1 ;  /* 0x00000001ff0a7424 */ /* 0x000fe200078e00ff */
[----:B------:R-:W-:Y:S01]  /*5770*/  LOP3.LUT R19, R18, 0x2, RZ, 0xfc, !PT ;  /* 0x0000000212137812 */ /* 0x000fe200078efcff */
[----:B------:R-:W-:Y:S01]  /*5780*/  IMAD.MOV.U32 R8, RZ, RZ, RZ ;  /* 0x000000ffff087224 */ /* 0x000fe200078e00ff */
[----:B------:R-:W-:Y:S01]  /*5790*/  ULDC UR4, c[0x0][0x600] ;  /* 0x0001800000047ab9 */ /* 0x000fe20000000800 */
[----:B------:R-:W-:Y:S01]  /*57a0*/  UMOV UR7, 0x1 ;  /* 0x0000000100077882 */ /* 0x000fe20000000000 */
[----:B------:R-:W-:-:S02]  /*57b0*/  UIADD3 UR4, UR4, -0x1, URZ ;  /* 0xffffffff04047890 */ /* 0x000fc4000fffe03f */
[----:B------:R-:W-:Y:S02]  /*57c0*/  USHF.L.U32 UR5, UR7, UR5, URZ ;  /* 0x0000000507057299 */ /* 0x000fe4000800063f */
[----:B------:R-:W-:Y:S01]  /*57d0*/  ULOP3.LUT UR6, URZ, UR6, URZ, 0x33, !UPT ;  /* 0x000000063f067292 */ /* 0x000fe2000f8e333f */
[----:B------:R-:W-:Y:S01]  /*57e0*/  ULDC.64 UR30, c[0x0][0x198] ;  /* 0x00006600001e7ab9 */ /* 0x000fe20000000a00 */
[----:B0-----:R-:W-:-:S05]  /*57f0*/  VIADD R3, R3, 0xff ;  /* 0x000000ff03037836 */ /* 0x001fca0000000000 */
[----:B------:R-:W-:-:S04]  /*5800*/  SHF.R.S32.HI R4, RZ, 0x1f, R3 ;  /* 0x0000001fff047819 */ /* 0x000fc80000011403 */
[----:B------:R-:W-:Y:S01]  /*5810*/  LEA.HI R4, R4, R3, RZ, 0x8 ;  /* 0x0000000304047211 */ /* 0x000fe200078f40ff */
[----:B------:R-:W-:Y:S01]  /*5820*/  IMAD.MOV.U32 R3, RZ, RZ, 0x1 ;  /* 0x00000001ff037424 */ /* 0x000fe200078e00ff */
[----:B-1----:R-:W-:Y:S02]  /*5830*/  LOP3.LUT R9, R9, 0x1, RZ, 0xc0, !PT ;  /* 0x0000000109097812 */ /* 0x002fe400078ec0ff */
[----:B------:R-:W-:-:S03]  /*5840*/  SHF.R.S32.HI R11, RZ, 0x8, R4 ;  /* 0x00000008ff0b7819 */ /* 0x000fc60000011404 */
[----:B------:R-:W-:Y:S02]  /*5850*/  IMAD R12, R9, R12, 0x20100 ;  /* 0x00020100090c7424 */ /* 0x000fe400078e020c */
[----:B------:R-:W-:-:S07]  /*5860*/  VIADD R13, R11, 0x1 ;  /* 0x000000010b0d7836 */ /* 0x000fce0000000000 */
.L_x_149:
[----:B------:R-:W-:-:S03]  /*5870*/  UMOV UR7, 0xffffffff ;  /* 0xffffffff00077882 */ /* 0x000fc60000000000 */
[----:B------:R-:W-:Y:S05]  /*5880*/  BRA.DIV UR7, `(.L_x_139) ;  /* 0x0000000e07dc7947 */ /* 0x000fea000b800000 */
[----:B------:R-:W-:-:S13]  /*5890*/  ELECT P6, URZ, PT ;  /* 0x00000000003f782f */ /* 0x000fda00038c0000 */
.L_x_160:
[----:B------:R-:W0:Y:S01]  /*58a0*/  LDC R4, c[0x0][0x28c] ;  /* 0x0000a300ff047b82 */ /* 0x000e220000000800 */
[----:B------:R-:W-:Y:S01]  /*58b0*/  BSSY B1, `(.L_x_140) ;  /* 0x0000045000017945 */ /* 0x000fe20003800000 */
[----:B0-----:R-:W-:-:S13]  /*58c0*/  ISETP.LT.OR P6, PT, R4, 0x1, !P6 ;  /* 0x000000010400780c */ /* 0x001fda00077c1670 */
[----:B------:R-:W-:Y:S05]  /*58d0*/  @P6 BRA `(.L_x_141) ;  /* 0x0000000400086947 */ /* 0x000fea0003800000 */
[----:B------:R-:W-:Y:S02]  /*58e0*/  IMAD R20, R20, 0x2, R9 ;  /* 0x0000000214147824 */ /* 0x000fe400078e0209 */
[----:B------:R-:W-:Y:S02]  /*58f0*/  IMAD.SHL.U32 R21, R21, 0x80, RZ ;  /* 0x0000008015157824 */ /* 0x000fe400078e00ff */
[----:B------:R-:W-:Y:S02]  /*5900*/  IMAD.MOV.U32 R24, RZ, RZ, RZ ;  /* 0x000000ffff187224 */ /* 0x000fe400078e00ff */
[----:B------:R-:W-:Y:S02]  /*5910*/  IMAD.MOV.U32 R4, RZ, RZ, R13 ;  /* 0x000000ffff047224 */ /* 0x000fe400078e000d */
[----:B------:R-:W-:Y:S02]  /*5920*/  IMAD.MOV.U32 R5, RZ, RZ, R3 ;  /* 0x000000ffff057224 */ /* 0x000fe400078e0003 */
[----:B------:R-:W-:-:S02]  /*5930*/  IMAD.MOV.U32 R15, RZ, RZ, R8 ;  /* 0x000000ffff0f7224 */ /* 0x000fc400078e0008 */
[----:B------:R-:W-:-:S07]  /*5940*/  IMAD R20, R20, 0x30, RZ ;  /* 0x0000003014147824 */ /* 0x000fce00078e02ff */
.L_x_144:
[----:B------:R-:W0:Y:S01]  /*5950*/  S2R R23, SR_CgaCtaId ;  /* 0x0000000000177919 */ /* 0x000e220000008800 */
[----:B------:R-:W-:Y:S02]  /*5960*/  MOV R6, 0x400 ;  /* 0x0000040000067802 */ /* 0x000fe40000000f00 */
[----:B------:R-:W-:-:S13]  /*5970*/  ISETP.NE.AND P1, PT, R0, RZ, PT ;  /* 0x000000ff0000720c */ /* 0x000fda0003f25270 */
[----:B------:R-:W1:Y:S01]  /*5980*/  @!P1 LDC R14, c[0x0][0x500] ;  /* 0x00014000ff0e9b82 */ /* 0x000e620000000800 */
[----:B0-----:R-:W-:Y:S02]  /*5990*/  LEA R22, R23, R6, 0x18 ;  /* 0x0000000617167211 */ /* 0x001fe400078ec0ff */
[----:B------:R-:W-:-:S03]  /*59a0*/  SHF.L.U32 R6, R5, 0x1f, RZ ;  /* 0x0000001f05067819 */ /* 0x000fc600000006ff */
[----:B------:R-:W-:-:S04]  /*59b0*/  IMAD R23, R15, 0x8, R22 ;  /* 0x000000080f177824 */ /* 0x000fc800078e0216 */
[----:B------:R-:W0:Y:S02]  /*59c0*/  SYNCS.PHASECHK.TRANS64.TRYWAIT P0, [R23+URZ+0x20], R6 ;  /* 0x00002006170075a7 */ /* 0x000e24000800017f */
[----:B01----:R-:W-:Y:S05]  /*59d0*/  @!P0 BRA `(.L_x_142) ;  /* 0x0000000c00a88947 */ /* 0x003fea0003800000 */
.L_x_161:
[----:B0-----:R-:W-:Y:S01]  /*59e0*/  PRMT R6, R19, 0x9910, RZ ;  /* 0x0000991013067816 */ /* 0x001fe200000000ff */
[----:B------:R0:W-:Y:S03]  /*59f0*/  @!P1 SYNCS.ARRIVE.TRANS64 RZ, [R23+URZ], R14 ;  /* 0x0000000e17ff99a7 */ /* 0x0001e6000800003f */
[----:B------:R-:W-:-:S13]  /*5a00*/  ISETP.NE.AND P0, PT, R6, 0x2, PT ;  /* 0x000000020600780c */ /* 0x000fda0003f05270 */
[----:B0-----:R-:W-:Y:S05]  /*5a10*/  @P0 BRA `(.L_x_143) ;  /* 0x0000000000040947 */ /* 0x001fea0003800000 */
[----:B------:R-:W-:Y:S01]  /*5a20*/  BPT.TRAP 0x1 ;  /* 0x000000040000795c */ /* 0x000fe20000300000 */
.L_x_143:
[----:B------:R-:W-:Y:S01]  /*5a30*/  R2UR UR7, R22 ;  /* 0x00000000160772ca */ /* 0x000fe200000e0000 */
[C---:B------:R-:W-:Y:S01]  /*5a40*/  IMAD R6, R15.reuse, 0x6000, R12 ;  /* 0x000060000f067824 */ /* 0x040fe200078e020c */
[----:B------:R-:W-:Y:S01]  /*5a50*/  R2UR UR26, R24 ;  /* 0x00000000181a72ca */ /* 0x000fe200000e0000 */
[----:B------:R-:W-:Y:S01]  /*5a60*/  IMAD R22, R15, 0x8000, R22 ;  /* 0x000080000f167824 */ /* 0x000fe200078e0216 */
[----:B------:R-:W-:Y:S01]  /*5a70*/  R2UR UR25, R23 ;  /* 0x00000000171972ca */ /* 0x000fe200000e0000 */
[----:B------:R-:W-:Y:S01]  /*5a80*/  VIADD R4, R4, 0xffffffff ;  /* 0xffffffff04047836 */ /* 0x000fe20000000000 */
[----:B------:R-:W-:Y:S01]  /*5a90*/  R2UR UR32, R6 ;  /* 0x00000000062072ca */ /* 0x000fe200000e0000 */
[----:B------:R-:W-:Y:S01]  /*5aa0*/  UIADD3 UR14, UP0, UR30, 0xf0, URZ ;  /* 0x000000f01e0e7890 */ /* 0x000fe2000ff1e03f */
[----:B------:R-:W-:Y:S01]  /*5ab0*/  R2UR UR16, R22 ;  /* 0x00000000161072ca */ /* 0x000fe200000e0000 */
[----:B------:R-:W-:Y:S01]  /*5ac0*/  UIADD3 UR42, UP1, UR30, 0x1f0, URZ ;  /* 0x000001f01e2a7890 */ /* 0x000fe2000ff3e03f */
[----:B------:R-:W-:Y:S01]  /*5ad0*/  R2UR UR28, R7 ;  /* 0x00000000071c72ca */ /* 0x000fe200000e0000 */
[----:B------:R-:W-:Y:S01]  /*5ae0*/  UIADD3.X UR15, URZ, UR31, URZ, UP0, !UPT ;  /* 0x0000001f3f0f7290 */ /* 0x000fe200087fe43f */
[----:B------:R-:W-:Y:S01]  /*5af0*/  R2UR UR27, R21 ;  /* 0x00000000151b72ca */ /* 0x000fe200000e0000 */
[----:B------:R-:W-:Y:S01]  /*5b00*/  UIADD3.X UR43, URZ, UR31, URZ, UP1, !UPT ;  /* 0x0000001f3f2b7290 */ /* 0x000fe20008ffe43f */
[----:B------:R-:W-:Y:S01]  /*5b10*/  R2UR UR35, R20 ;  /* 0x00000000142372ca */ /* 0x000fe200000e0000 */
[----:B------:R-:W-:Y:S01]  /*5b20*/  UIADD3 UR18, UR26, 0x80, URZ ;  /* 0x000000801a127890 */ /* 0x000fe2000fffe03f */
[----:B------:R-:W-:Y:S01]  /*5b30*/  ISETP.GT.AND P1, PT, R4, 0x1, PT ;  /* 0x000000010400780c */ /* 0x000fe20003f24270 */
[----:B------:R-:W-:Y:S01]  /*5b40*/  VIADD R15, R15, 0x1 ;  /* 0x000000010f0f7836 */ /* 0x000fe20000000000 */
[----:B------:R-:W-:Y:S01]  /*5b50*/  UMOV UR22, 0x0 ;  /* 0x0000000000167882 */ /* 0x000fe20000000000 */
[----:B------:R-:W-:Y:S01]  /*5b60*/  UIADD3 UR32, UR7, UR32, URZ ;  /* 0x0000002007207290 */ /* 0x000fe2000fffe03f */
[----:B------:R-:W-:Y:S01]  /*5b70*/  VIADD R24, R24, 0x100 ;  /* 0x0000010018187836 */ /* 0x000fe20000000000 */
[----:B------:R-:W-:Y:S01]  /*5b80*/  UIADD3 UR24, UR16, 0x100, URZ ;  /* 0x0000010010187890 */ /* 0x000fe2000fffe03f */
[----:B------:R-:W-:Y:S01]  /*5b90*/  ISETP.NE.AND P0, PT, R15, 0x4, PT ;  /* 0x000000040f00780c */ /* 0x000fe20003f05270 */
[----:B------:R-:W-:-:S02]  /*5ba0*/  UIADD3 UR16, UR16, 0x4100, URZ ;  /* 0x0000410010107890 */ /* 0x000fc4000fffe03f */
[----:B------:R-:W-:Y:S01]  /*5bb0*/  UIADD3 UR8, UR32, 0x3000, URZ ;  /* 0x0000300020087890 */ /* 0x000fe2000fffe03f */
[----:B------:R-:W-:Y:S01]  /*5bc0*/  SEL R6, RZ, 0x1, P0 ;  /* 0x00000001ff067807 */ /* 0x000fe20000000000 */
[----:B------:R-:W-:Y:S01]  /*5bd0*/  UMOV UR23, 0x10000000 ;  /* 0x1000000000177882 */ /* 0x000fe20000000000 */
[----:B------:R-:W-:Y:S01]  /*5be0*/  UMOV UR17, UR25 ;  /* 0x0000001900117c82 */ /* 0x000fe20008000000 */
[----:B------:R-:W-:Y:S01]  /*5bf0*/  UMOV UR20, UR28 ;  /* 0x0000001c00147c82 */ /* 0x000fe20008000000 */
[----:B------:R-:W-:Y:S01]  /*5c00*/  UMOV UR19, UR27 ;  /* 0x0000001b00137c82 */ /* 0x000fe20008000000 */
[----:B------:R-:W-:Y:S01]  /*5c10*/  UMOV UR13, 0x30000 ;  /* 0x00030000000d7882 */ /* 0x000fe20000000000 */
[----:B------:R-:W-:Y:S01]  /*5c20*/  UMOV UR33, UR25 ;  /* 0x0000001900217c82 */ /* 0x000fe20008000000 */
[----:B------:R-:W-:Y:S01]  /*5c30*/  UMOV UR34, UR26 ;  /* 0x0000001a00227c82 */ /* 0x000fe20008000000 */
[----:B------:R-:W-:Y:S01]  /*5c40*/  UMOV UR36, UR28 ;  /* 0x0000001c00247c82 */ /* 0x000fe20008000000 */
[----:B------:R0:W-:Y:S01]  /*5c50*/  UTMALDG.3D [UR24], [UR14], desc[UR22] ;  /* 0x000016180e0075b4 */ /* 0x0001e20008011000 */
[----:B------:R-:W-:Y:S01]  /*5c60*/  UMOV UR9, UR25 ;  /* 0x0000001900097c82 */ /* 0x000fe20008000000 */
[----:B------:R-:W-:Y:S01]  /*5c70*/  UMOV UR12, UR28 ;  /* 0x0000001c000c7c82 */ /* 0x000fe20008000000 */
[----:B------:R-:W-:Y:S01]  /*5c80*/  UMOV UR11, UR35 ;  /* 0x00000023000b7c82 */ /* 0x000fe20008000000 */
[----:B------:R-:W-:Y:S01]  /*5c90*/  UMOV UR10, UR18 ;  /* 0x00000012000a7c82 */ /* 0x000fe20008000000 */
[----:B------:R-:W-:-:S02]  /*5ca0*/  LOP3.LUT R5, R5, R6, RZ, 0x3c, !PT ;  /* 0x0000000605057212 */ /* 0x000fc400078e3cff */
[----:B------:R-:W-:Y:S01]  /*5cb0*/  SEL R15, R15, RZ, P0 ;  /* 0x000000ff0f0f7207 */ /* 0x000fe20000000000 */
[----:B------:R0:W-:Y:S01]  /*5cc0*/  UTMALDG.3D [UR16], [UR14], desc[UR22] ;  /* 0x000016100e0075b4 */ /* 0x0001e20008011000 */
[----:B------:R0:W-:Y:S01]  /*5cd0*/  UTMALDG.3D.MULTICAST [UR32], [UR42], UR13, desc[UR22] ;  /* 0x000016202a0073b4 */ /* 0x0001e2000801180d */
[----:B------:R0:W-:Y:S02]  /*5ce0*/  UTMALDG.3D.MULTICAST [UR8], [UR42], UR13, desc[UR22] ;  /* 0x000016082a0073b4 */ /* 0x0001e4000801180d */
[----:B0-----:R-:W-:Y:S05]  /*5cf0*/  @P1 BRA `(.L_x_144) ;  /* 0xfffffffc00141947 */ /* 0x001fea000383ffff */
.L_x_141:
[----:B------:R-:W-:Y:S05]  /*5d00*/  BSYNC B1 ;  /* 0x0000000000017941 */ /* 0x000fea0003800000 */
.L_x_140:
[----:B------:R-:W-:Y:S01]  /*5d10*/  LOP3.LUT P1, RZ, R10, 0xff, RZ, 0xc0, !PT ;  /* 0x000000ff0aff7812 */ /* 0x000fe2000782c0ff */
[----:B------:R-:W-:Y:S01]  /*5d20*/  IMAD.IADD R8, R11, 0x1, R8 ;  /* 0x000000010b087824 */ /* 0x000fe200078e0208 */
[----:B------:R-:W-:Y:S01]  /*5d30*/  IADD3 R16, P2, R16, UR38, RZ ;  /* 0x0000002610107c10 */ /* 0x000fe2000ff5e0ff */
[----:B------:R-:W-:Y:S01]  /*5d40*/  ULDC.64 UR8, c[0x0][0x650] ;  /* 0x0001940000087ab9 */ /* 0x000fe20000000a00 */
[----:B------:R-:W-:Y:S01]  /*5d50*/  BSSY B1, `(.L_x_145) ;  /* 0x000006d000017945 */ /* 0x000fe20003800000 */
[----:B------:R-:W-:Y:S01]  /*5d60*/  IMAD.MOV.U32 R21, RZ, RZ, -0x1 ;  /* 0xffffffffff157424 */ /* 0x000fe200078e00ff */
[----:B------:R-:W-:Y:S01]  /*5d70*/  SHF.R.U32.HI R4, RZ, 0x2, R8 ;  /* 0x00000002ff047819 */ /* 0x000fe20000011608 */
[----:B------:R-:W-:Y:S01]  /*5d80*/  IMAD.MOV.U32 R20, RZ, RZ, -0x1 ;  /* 0xffffffffff147424 */ /* 0x000fe200078e00ff */
[----:B------:R-:W-:Y:S01]  /*5d90*/  ISETP.GT.U32.AND P0, PT, R8, 0x3, PT ;  /* 0x000000030800780c */ /* 0x000fe20003f04070 */
[----:B------:R-:W-:Y:S01]  /*5da0*/  IMAD.MOV.U32 R7, RZ, RZ, -0x1 ;  /* 0xffffffffff077424 */ /* 0x000fe200078e00ff */
[----:B------:R-:W-:-:S02]  /*5db0*/  LOP3.LUT R4, R4, 0x1, RZ, 0xc0, !PT ;  /* 0x0000000104047812 */ /* 0x000fc400078ec0ff */
[----:B------:R-:W-:Y:S01]  /*5dc0*/  ISETP.LT.U32.AND P0, PT, R11, 0x4, P0 ;  /* 0x000000040b00780c */ /* 0x000fe20000701070 */
[----:B------:R-:W0:Y:S01]  /*5dd0*/  @P1 S2R R6, SR_CgaCtaId ;  /* 0x0000000000061919 */ /* 0x000e220000008800 */
[----:B------:R-:W-:Y:S02]  /*5de0*/  @P1 MOV R5, 0x400 ;  /* 0x0000040000051802 */ /* 0x000fe40000000f00 */
[----:B------:R-:W-:Y:S02]  /*5df0*/  IADD3.X R17, R17, UR41, RZ, P2, !PT ;  /* 0x0000002911117c10 */ /* 0x000fe400097fe4ff */
[----:B------:R-:W-:Y:S02]  /*5e00*/  ISETP.GE.U32.AND P2, PT, R16, UR8, PT ;  /* 0x0000000810007c0c */ /* 0x000fe4000bf46070 */
[----:B------:R-:W-:Y:S02]  /*5e10*/  LOP3.LUT R8, R8, 0x3, RZ, 0xc0, !PT ;  /* 0x0000000308087812 */ /* 0x000fe400078ec0ff */
[----:B------:R-:W-:-:S02]  /*5e20*/  PRMT R10, RZ, 0x7610, R10 ;  /* 0x00007610ff0a7816 */ /* 0x000fc4000000000a */
[----:B0-----:R-:W-:-:S04]  /*5e30*/  @P1 LEA R5, R6, R5, 0x18 ;  /* 0x0000000506051211 */ /* 0x001fc800078ec0ff */
[----:B------:R0:W-:Y:S01]  /*5e40*/  @P1 SYNCS.ARRIVE.TRANS64.A1T0 RZ, [R5+URZ+0x58], RZ ;  /* 0x000058ff05ff19a7 */ /* 0x0001e2000810003f */
[----:B------:R-:W-:Y:S02]  /*5e50*/  ISETP.NE.U32.AND P1, PT, R4, 0x1, PT ;  /* 0x000000010400780c */ /* 0x000fe40003f25070 */
[----:B------:R-:W-:Y:S02]  /*5e60*/  SEL R4, RZ, 0x1, !P0 ;  /* 0x00000001ff047807 */ /* 0x000fe40004000000 */
[----:B------:R-:W-:Y:S02]  /*5e70*/  ISETP.GE.U32.AND.EX P0, PT, R17, UR9, PT, P2 ;  /* 0x0000000911007c0c */ /* 0x000fe4000bf06120 */
[----:B------:R-:W-:-:S04]  /*5e80*/  ISETP.GT.U32.AND P1, PT, R11, 0x3, !P1 ;  /* 0x000000030b00780c */ /* 0x000fc80004f24070 */
[----:B0-----:R-:W-:-:S04]  /*5e90*/  SEL R5, RZ, 0x1, !P1 ;  /* 0x00000001ff057807 */ /* 0x001fc80004800000 */
[--C-:B------:R-:W-:Y:S02]  /*5ea0*/  LOP3.LUT R3, R5, R3, R4.reuse, 0x96, !PT ;  /* 0x0000000305037212 */ /* 0x100fe400078e9604 */
[----:B------:R-:W-:Y:S01]  /*5eb0*/  PRMT R4, RZ, 0x7610, R4 ;  /* 0x00007610ff047816 */ /* 0x000fe20000000004 */
[----:B------:R-:W-:Y:S06]  /*5ec0*/  @P0 BRA `(.L_x_146) ;  /* 0x0000000400540947 */ /* 0x000fec0003800000 */
[----:B------:R-:W0:Y:S01]  /*5ed0*/  S2R R15, SR_CTAID.X ;  /* 0x00000000000f7919 */ /* 0x000e220000002500 */
[----:B------:R-:W-:Y:S01]  /*5ee0*/  ULDC.64 UR8, c[0x0][0x628] ;  /* 0x00018a0000087ab9 */ /* 0x000fe20000000a00 */
[----:B------:R-:W-:Y:S01]  /*5ef0*/  ULDC UR10, c[0x0][0x630] ;  /* 0x00018c00000a7ab9 */ /* 0x000fe20000000800 */
[----:B------:R-:W-:Y:S01]  /*5f00*/  ISETP.NE.U32.AND P0, PT, RZ, UR8, PT ;  /* 0x00000008ff007c0c */ /* 0x000fe2000bf05070 */
[----:B------:R-:W1:Y:S01]  /*5f10*/  S2R R20, SR_CTAID.Y ;  /* 0x0000000000147919 */ /* 0x000e620000002600 */
[----:B------:R-:W-:Y:S01]  /*5f20*/  ULDC UR11, c[0x0][0x150] ;  /* 0x00005400000b7ab9 */ /* 0x000fe20000000800 */
[----:B------:R-:W-:Y:S01]  /*5f30*/  IMAD.MOV.U32 R4, RZ, RZ, R16 ;  /* 0x000000ffff047224 */ /* 0x000fe200078e0010 */
[----:B------:R-:W-:Y:S01]  /*5f40*/  ISETP.NE.AND.EX P0, PT, RZ, UR9, PT, P0 ;  /* 0x00000009ff007c0c */ /* 0x000fe2000bf05300 */
[----:B------:R-:W-:Y:S01]  /*5f50*/  IMAD.MOV.U32 R5, RZ, RZ, R17 ;  /* 0x000000ffff057224 */ /* 0x000fe200078e0011 */
[----:B0-----:R-:W-:-:S11]  /*5f60*/  I2FP.F32.U32 R22, R15 ;  /* 0x0000000f00167245 */ /* 0x001fd60000201000 */
[----:B------:R-:W-:Y:S05]  /*5f70*/  @!P0 BRA `(.L_x_147) ;  /* 0x0000000000288947 */ /* 0x000fea0003800000 */
[----:B------:R-:W-:Y:S02]  /*5f80*/  ULDC UR7, c[0x0][0x634] ;  /* 0x00018d0000077ab9 */ /* 0x000fe40000000800 */
[----:B------:R-:W-:-:S05]  /*5f90*/  IADD3 R5, P0, R16, UR7, RZ ;  /* 0x0000000710057c10 */ /* 0x000fca000ff1e0ff */
[----:B------:R-:W-:-:S04]  /*5fa0*/  IMAD.X R21, RZ, RZ, R17, P0 ;  /* 0x000000ffff157224 */ /* 0x000fc800000e0611 */
[----:B------:R-:W-:-:S04]  /*5fb0*/  IMAD.WIDE.U32 R6, R21, UR8, RZ ;  /* 0x0000000815067c25 */ /* 0x000fc8000f8e00ff */
[----:B------:R-:W-:-:S04]  /*5fc0*/  IMAD.WIDE.U32 R6, P0, R5, UR9, R6 ;  /* 0x0000000905067c25 */ /* 0x000fc8000f800006 */
[----:B------:R-:W-:-:S04]  /*5fd0*/  IMAD.WIDE.U32 R4, R5, UR8, RZ ;  /* 0x0000000805047c25 */ /* 0x000fc8000f8e00ff */
[----:B------:R-:W-:Y:S01]  /*5fe0*/  IMAD.MOV.U32 R4, RZ, RZ, R7 ;  /* 0x000000ffff047224 */ /* 0x000fe200078e0007 */
[----:B------:R-:W-:Y:S01]  /*5ff0*/  IADD3 RZ, P1, R5, R6, RZ ;  /* 0x0000000605ff7210 */ /* 0x000fe20007f3e0ff */
[----:B------:R-:W-:-:S04]  /*6000*/  IMAD.X R5, RZ, RZ, RZ, P0 ;  /* 0x000000ffff057224 */ /* 0x000fc800000e06ff */
[----:B------:R-:W-:-:S08]  /*6010*/  IMAD.WIDE.U32.X R4, R21, UR9, R4, P1 ;  /* 0x0000000915047c25 */ /* 0x000fd000088e0404 */
.L_x_147:
[--C-:B------:R-:W-:Y:S01]  /*6020*/  SHF.R.U64 R14, R4, UR10, R5.reuse ;  /* 0x0000000a040e7c19 */ /* 0x100fe20008001205 */
[----:B------:R-:W-:Y:S01]  /*6030*/  FMUL R22, R22, UR11 ;  /* 0x0000000b16167c20 */ /* 0x000fe20008400000 */
[----:B------:R-:W-:Y:S01]  /*6040*/  SHF.R.U32.HI R4, RZ, UR10, R5 ;  /* 0x0000000aff047c19 */ /* 0x000fe20008011605 */
[----:B------:R-:W0:Y:S01]  /*6050*/  LDC R6, c[0x0][0x144] ;  /* 0x00005100ff067b82 */ /* 0x000e220000000800 */
[----:B------:R-:W-:Y:S01]  /*6060*/  IADD3 R5, P0, RZ, -R14, RZ ;  /* 0x8000000eff057210 */ /* 0x000fe20007f1e0ff */
[----:B------:R-:W-:Y:S01]  /*6070*/  ULDC UR7, c[0x0][0x154] ;  /* 0x0000550000077ab9 */ /* 0x000fe20000000800 */
[----:B-1----:R-:W-:Y:S01]  /*6080*/  I2FP.F32.U32 R7, R20 ;  /* 0x0000001400077245 */ /* 0x002fe20000201000 */
[----:B------:R-:W1:Y:S01]  /*6090*/  F2I.U32.TRUNC.NTZ R22, R22 ;  /* 0x0000001600167305 */ /* 0x000e62000020f000 */
[----:B------:R-:W-:Y:S01]  /*60a0*/  ULDC.64 UR8, c[0x0][0x620] ;  /* 0x0001880000087ab9 */ /* 0x000fe20000000a00 */
[----:B------:R-:W-:Y:S01]  /*60b0*/  IMAD.X R4, RZ, RZ, ~R4, P0 ;  /* 0x000000ffff047224 */ /* 0x000fe200000e0e04 */
[----:B------:R-:W-:Y:S01]  /*60c0*/  ISETP.NE.AND P2, PT, R2, 0x1, PT ;  /* 0x000000010200780c */ /* 0x000fe20003f45270 */
[----:B------:R-:W-:Y:S01]  /*60d0*/  FMUL R23, R7, UR7 ;  /* 0x0000000707177c20 */ /* 0x000fe20008400000 */
[----:B------:R-:W2:Y:S01]  /*60e0*/  LDC R25, c[0x0][0x148] ;  /* 0x00005200ff197b82 */ /* 0x000ea20000000800 */
[----:B------:R-:W-:Y:S01]  /*60f0*/  IMAD R4, R4, UR8, RZ ;  /* 0x0000000804047c24 */ /* 0x000fe2000f8e02ff */
[----:B------:R-:W-:-:S03]  /*6100*/  ULDC UR7, c[0x0][0x618] ;  /* 0x0001860000077ab9 */ /* 0x000fc60000000800 */
[----:B------:R-:W3:Y:S01]  /*6110*/  F2I.U32.TRUNC.NTZ R23, R23 ;  /* 0x0000001700177305 */ /* 0x000ee2000020f000 */
[C---:B------:R-:W-:Y:S02]  /*6120*/  IMAD R7, R5.reuse, UR9, R4 ;  /* 0x0000000905077c24 */ /* 0x040fe4000f8e0204 */
[----:B------:R-:W-:Y:S01]  /*6130*/  IMAD.WIDE.U32 R4, R5, UR8, R16 ;  /* 0x0000000805047c25 */ /* 0x000fe2000f8e0010 */
[----:B------:R-:W-:Y:S02]  /*6140*/  ULDC.64 UR8, c[0x0][0x640] ;  /* 0x0001900000087ab9 */ /* 0x000fe40000000a00 */
[----:B------:R-:W-:Y:S01]  /*6150*/  ISETP.NE.U32.AND P0, PT, RZ, UR8, PT ;  /* 0x00000008ff007c0c */ /* 0x000fe2000bf05070 */
[----:B------:R-:W-:Y:S02]  /*6160*/  IMAD.IADD R5, R5, 0x1, R7 ;  /* 0x0000000105057824 */ /* 0x000fe400078e0207 */
[----:B-1----:R-:W-:Y:S01]  /*6170*/  IMAD.MOV R22, RZ, RZ, -R22 ;  /* 0x000000ffff167224 */ /* 0x002fe200078e0a16 */
[----:B------:R-:W-:-:S02]  /*6180*/  ISETP.NE.AND.EX P0, PT, RZ, UR9, PT, P0 ;  /* 0x00000009ff007c0c */ /* 0x000fc4000bf05300 */
[----:B------:R-:W-:Y:S01]  /*6190*/  SHF.R.U64 R21, R4, UR7, R5 ;  /* 0x0000000704157c19 */ /* 0x000fe20008001205 */
[----:B0-----:R-:W-:Y:S01]  /*61a0*/  IMAD R15, R6, R22, R15 ;  /* 0x00000016060f7224 */ /* 0x001fe200078e020f */
[----:B------:R-:W-:Y:S01]  /*61b0*/  SHF.R.U32.HI R4, RZ, UR7, R5 ;  /* 0x00000007ff047c19 */ /* 0x000fe20008011605 */
[----:B------:R-:W-:Y:S01]  /*61c0*/  ULDC UR7, c[0x0][0x608] ;  /* 0x0001820000077ab9 */ /* 0x000fe20000000800 */
[----:B---3--:R-:W-:Y:S02]  /*61d0*/  IMAD.MOV R6, RZ, RZ, -R23 ;  /* 0x000000ffff067224 */ /* 0x008fe400078e0a17 */
[--C-:B------:R-:W-:Y:S02]  /*61e0*/  SHF.R.U64 R22, R21, UR7, R4.reuse ;  /* 0x0000000715167c19 */ /* 0x100fe40008001204 */
[----:B------:R-:W-:Y:S01]  /*61f0*/  SHF.R.U32.HI R5, RZ, UR7, R4 ;  /* 0x00000007ff057c19 */ /* 0x000fe20008011604 */
[----:B------:R-:W-:Y:S01]  /*6200*/  ULDC UR7, c[0x0][0x658] ;  /* 0x0001960000077ab9 */ /* 0x000fe20000000800 */
[----:B--2---:R-:W-:-:S02]  /*6210*/  @P2 IMAD R15, R25, R6, R20 ;  /* 0x00000006190f2224 */ /* 0x004fc400078e0214 */
[--C-:B------:R-:W-:Y:S02]  /*6220*/  SHF.R.U64 R20, R22, UR7, R5.reuse ;  /* 0x0000000716147c19 */ /* 0x100fe40008001205 */
[----:B------:R-:W-:-:S03]  /*6230*/  SHF.R.U32.HI R23, RZ, UR7, R5 ;  /* 0x00000007ff177c19 */ /* 0x000fc60008011605 */
[----:B------:R-:W-:Y:S02]  /*6240*/  IMAD.MOV.U32 R6, RZ, RZ, R20 ;  /* 0x000000ffff067224 */ /* 0x000fe400078e0014 */
[----:B------:R-:W-:Y:S01]  /*6250*/  IMAD.MOV.U32 R5, RZ, RZ, R23 ;  /* 0x000000ffff057224 */ /* 0x000fe200078e0017 */
[----:B------:R-:W-:Y:S06]  /*6260*/  @!P0 BRA `(.L_x_148) ;  /* 0x00000000002c8947 */ /* 0x000fec0003800000 */
        /* <DEDUP_REMOVED lines=9> */
[----:B------:R-:W-:-:S04]  /*6300*/  IMAD.WIDE.U32.X R4, R23, UR9, R4, P1 ;  /* 0x0000000917047c25 */ /* 0x000fc800088e0404 */
[----:B------:R-:W-:-:S07]  /*6310*/  IMAD.MOV.U32 R6, RZ, RZ, R4 ;  /* 0x000000ffff067224 */ /* 0x000fce00078e0004 */
.L_x_148:
[----:B------:R-:W-:Y:S01]  /*6320*/  ULDC UR7, c[0x0][0x648] ;  /* 0x0001920000077ab9 */ /* 0x000fe20000000800 */
[----:B------:R-:W-:Y:S01]  /*6330*/  LOP3.LUT R4, R22, UR6, RZ, 0xc0, !PT ;  /* 0x0000000616047c12 */ /* 0x000fe2000f8ec0ff */
[----:B------:R-:W-:Y:S01]  /*6340*/  ULDC UR8, c[0x0][0x610] ;  /* 0x0001840000087ab9 */ /* 0x000fe20000000800 */
[----:B------:R-:W-:Y:S01]  /*6350*/  SHF.R.U64 R5, R6, UR7, R5 ;  /* 0x0000000706057c19 */ /* 0x000fe20008001205 */
[----:B------:R-:W-:Y:S01]  /*6360*/  ULDC UR7, c[0x0][0x638] ;  /* 0x00018e0000077ab9 */ /* 0x000fe20000000800 */
[----:B------:R-:W-:-:S03]  /*6370*/  LOP3.LUT R21, R21, UR4, RZ, 0xc0, !PT ;  /* 0x0000000415157c12 */ /* 0x000fc6000f8ec0ff */
[----:B------:R-:W-:Y:S02]  /*6380*/  IMAD.MOV R7, RZ, RZ, -R5 ;  /* 0x000000ffff077224 */ /* 0x000fe400078e0a05 */
[----:B------:R-:W-:Y:S02]  /*6390*/  IMAD R4, R5, UR5, R4 ;  /* 0x0000000505047c24 */ /* 0x000fe4000f8e0204 */
[----:B------:R-:W-:Y:S01]  /*63a0*/  IMAD R20, R7, UR7, R20 ;  /* 0x0000000707147c24 */ /* 0x000fe2000f8e0214 */
[----:B------:R-:W-:Y:S01]  /*63b0*/  ULDC UR7, c[0x0][0x600] ;  /* 0x0001800000077ab9 */ /* 0x000fe20000000800 */
[----:B------:R-:W-:Y:S02]  /*63c0*/  IMAD R15, R4, UR8, R15 ;  /* 0x00000008040f7c24 */ /* 0x000fe4000f8e020f */
[----:B------:R-:W-:Y:S02]  /*63d0*/  IMAD R6, R20, UR7, R21 ;  /* 0x0000000714067c24 */ /* 0x000fe4000f8e0215 */
[----:B------:R-:W-:-:S02]  /*63e0*/  IMAD.MOV.U32 R4, RZ, RZ, 0x1 ;  /* 0x00000001ff047424 */ /* 0x000fc400078e00ff */
[----:B------:R-:W-:Y:S01]  /*63f0*/  IMAD.MOV.U32 R7, RZ, RZ, R14 ;  /* 0x000000ffff077224 */ /* 0x000fe200078e000e */
[----:B------:R-:W-:Y:S02]  /*6400*/  SEL R20, R6, R15, !P2 ;  /* 0x0000000f06147207 */ /* 0x000fe40005000000 */
[----:B------:R-:W-:-:S07]  /*6410*/  SEL R21, R15, R6, !P2 ;  /* 0x000000060f157207 */ /* 0x000fce0005000000 */
.L_x_146:
[----:B------:R-:W-:Y:S05]  /*6420*/  BSYNC B1 ;  /* 0x0000000000017941 */ /* 0x000fea0003800000 */
.L_x_145:
[----:B------:R-:W-:-:S13]  /*6430*/  LOP3.LUT P0, RZ, R4, 0xff, RZ, 0xc0, !PT ;  /* 0x000000ff04ff7812 */ /* 0x000fda000780c0ff */
[----:B------:R-:W-:Y:S05]  /*6440*/  @P0 BRA `(.L_x_149) ;  /* 0xfffffff400080947 */ /* 0x000fea000383ffff */
[----:B------:R-:W-:Y:S05]  /*6450*/  BSYNC B0 ;  /* 0x0000000000007941 */ /* 0x000fea0003800000 */
.L_x_138:
[----:B------:R-:W-:-:S03]  /*6460*/  UMOV UR7, 0xffffffff ;  /* 0xffffffff00077882 */ /* 0x000fc60000000000 */
[----:B------:R-:W-:Y:S05]  /*6470*/  BRA.DIV UR7, `(.L_x_150) ;  /* 0x0000000607147947 */ /* 0x000fea000b800000 */
[----:B------:R-:W-:-:S13]  /*6480*/  ELECT P6, URZ, PT ;  /* 0x00000000003f782f */ /* 0x000fda00038c0000 */
.L_x_164:
[----:B------:R-:W-:Y:S04]  /*6490*/  BSSY B0, `(.L_x_151) ;  /* 0x000002b000007945 */ /* 0x000fe80003800000 */
[----:B------:R-:W-:Y:S05]  /*64a0*/  @!P6 BRA `(.L_x_152) ;  /* 0x0000000000a4e947 */ /* 0x000fea0003800000 */
[----:B------:R-:W-:-:S04]  /*64b0*/  LOP3.LUT R18, R18, 0x2, RZ, 0xfc, !PT ;  /* 0x0000000212127812 */ /* 0x000fc800078efcff */
[----:B------:R-:W-:-:S13]  /*64c0*/  ISETP.NE.AND P0, PT, R18, 0x3, PT ;  /* 0x000000031200780c */ /* 0x000fda0003f05270 */
[----:B------:R-:W-:Y:S05]  /*64d0*/  @!P0 BRA `(.L_x_153) ;  /* 0x0000000000048947 */ /* 0x000fea0003800000 */
[----:B------:R-:W-:Y:S01]  /*64e0*/  BPT.TRAP 0x1 ;  /* 0x000000040000795c */ /* 0x000fe20000300000 */
.L_x_153:
[----:B------:R-:W0:Y:S01]  /*64f0*/  S2R R5, SR_CgaCtaId ;  /* 0x0000000000057919 */ /* 0x000e220000008800 */
[----:B------:R-:W-:Y:S02]  /*6500*/  MOV R0, 0x400 ;  /* 0x0000040000007802 */ /* 0x000fe40000000f00 */
[----:B------:R-:W-:Y:S02]  /*6510*/  SHF.L.U32 R2, R3, 0x1f, RZ ;  /* 0x0000001f03027819 */ /* 0x000fe400000006ff */
[----:B0-----:R-:W-:-:S05]  /*6520*/  LEA R5, R5, R0, 0x18 ;  /* 0x0000000005057211 */ /* 0x001fca00078ec0ff */
[----:B------:R-:W-:-:S04]  /*6530*/  VIADD R5, R5, 0x20 ;  /* 0x0000002005057836 */ /* 0x000fc80000000000 */
[C---:B------:R-:W-:Y:S02]  /*6540*/  IMAD R7, R8.reuse, 0x8, R5 ;  /* 0x0000000808077824 */ /* 0x040fe400078e0205 */
[----:B------:R-:W-:Y:S02]  /*6550*/  VIADD R8, R8, 0x1 ;  /* 0x0000000108087836 */ /* 0x000fe40000000000 */
[----:B------:R-:W0:Y:S03]  /*6560*/  SYNCS.PHASECHK.TRANS64.TRYWAIT P0, [R7+URZ], R2 ;  /* 0x00000002070075a7 */ /* 0x000e26000800017f */
[----:B------:R-:W-:-:S04]  /*6570*/  ISETP.NE.AND P1, PT, R8, 0x4, PT ;  /* 0x000000040800780c */ /* 0x000fc80003f25270 */
[----:B------:R-:W-:Y:S02]  /*6580*/  SEL R0, RZ, 0x1, P1 ;  /* 0x00000001ff007807 */ /* 0x000fe40000800000 */
[----:B------:R-:W-:Y:S02]  /*6590*/  SEL R8, R8, RZ, P1 ;  /* 0x000000ff08087207 */ /* 0x000fe40000800000 */
[----:B------:R-:W-:-:S03]  /*65a0*/  LOP3.LUT R9, R3, R0, RZ, 0x3c, !PT ;  /* 0x0000000003097212 */ /* 0x000fc600078e3cff */
[----:B------:R-:W-:Y:S01]  /*65b0*/  IMAD R6, R8, 0x8, R5 ;  /* 0x0000000808067824 */ /* 0x000fe200078e0205 */
[----:B------:R-:W-:Y:S01]  /*65c0*/  SHF.L.U32 R3, R9, 0x1f, RZ ;  /* 0x0000001f09037819 */ /* 0x000fe200000006ff */
[----:B0-----:R-:W-:Y:S06]  /*65d0*/  @!P0 BRA `(.L_x_154) ;  /* 0x0000000000dc8947 */ /* 0x001fec0003800000 */
.L_x_165:
[----:B------:R-:W1:Y:S01]  /*65e0*/  SYNCS.PHASECHK.TRANS64.TRYWAIT P0, [R6+URZ], R3 ;  /* 0x00000003060075a7 */ /* 0x000e62000800017f */
[----:B------:R-:W-:-:S05]  /*65f0*/  VIADD R0, R8, 0x1 ;  /* 0x0000000108007836 */ /* 0x000fca0000000000 */
[----:B------:R-:W-:-:S04]  /*6600*/  ISETP.NE.AND P1, PT, R0, 0x4, PT ;  /* 0x000000040000780c */ /* 0x000fc80003f25270 */
[----:B0-----:R-:W-:Y:S02]  /*6610*/  SEL R2, RZ, 0x1, P1 ;  /* 0x00000001ff027807 */ /* 0x001fe40000800000 */
[----:B------:R-:W-:Y:S02]  /*6620*/  SEL R0, R0, RZ, P1 ;  /* 0x000000ff00007207 */ /* 0x000fe40000800000 */
[----:B------:R-:W-:-:S03]  /*6630*/  LOP3.LUT R9, R9, R2, RZ, 0x3c, !PT ;  /* 0x0000000209097212 */ /* 0x000fc600078e3cff */
[----:B------:R-:W-:Y:S01]  /*6640*/  IMAD R7, R0, 0x8, R5 ;  /* 0x0000000800077824 */ /* 0x000fe200078e0205 */
[----:B------:R-:W-:Y:S01]  /*6650*/  SHF.L.U32 R4, R9, 0x1f, RZ ;  /* 0x0000001f09047819 */ /* 0x000fe200000006ff */
[----:B-1----:R-:W-:Y:S06]  /*6660*/  @!P0 BRA `(.L_x_155) ;  /* 0x0000000000cc8947 */ /* 0x002fec0003800000 */
.L_x_166:
[----:B------:R-:W1:Y:S01]  /*6670*/  SYNCS.PHASECHK.TRANS64.TRYWAIT P0, [R7+URZ], R4 ;  /* 0x00000004070075a7 */ /* 0x000e62000800017f */
[----:B------:R-:W-:-:S05]  /*6680*/  VIADD R0, R0, 0x1 ;  /* 0x0000000100007836 */ /* 0x000fca0000000000 */
[----:B------:R-:W-:-:S04]  /*6690*/  ISETP.NE.AND P1, PT, R0, 0x4, PT ;  /* 0x000000040000780c */ /* 0x000fc80003f25270 */
[----:B------:R-:W-:Y:S02]  /*66a0*/  SEL R2, RZ, 0x1, P1 ;  /* 0x00000001ff027807 */ /* 0x000fe40000800000 */
[----:B------:R-:W-:Y:S02]  /*66b0*/  SEL R0, R0, RZ, P1 ;  /* 0x000000ff00007207 */ /* 0x000fe40000800000 */
[----:B------:R-:W-:Y:S01]  /*66c0*/  LOP3.LUT R2, R9, R2, RZ, 0x3c, !PT ;  /* 0x0000000209027212 */ /* 0x000fe200078e3cff */
[----:B-1----:R-:W-:Y:S06]  /*66d0*/  @!P0 BRA `(.L_x_156) ;  /* 0x0000000000c48947 */ /* 0x002fec0003800000 */
.L_x_167:
[----:B------:R-:W-:Y:S01]  /*66e0*/  IMAD R5, R0, 0x8, R5 ;  /* 0x0000000800057824 */ /* 0x000fe200078e0205 */
[----:B------:R-:W-:-:S07]  /*66f0*/  SHF.L.U32 R0, R2, 0x1f, RZ ;  /* 0x0000001f02007819 */ /* 0x000fce00000006ff */
.L_x_157:
[----:B--2---:R2:W3:Y:S02]  /*6700*/  SYNCS.PHASECHK.TRANS64.TRYWAIT P0, [R5+URZ], R0 ;  /* 0x00000000050075a7 */ /* 0x0044e4000800017f */
[----:B---3--:R-:W-:Y:S05]  /*6710*/  @!P0 NANOSLEEP.SYNCS 0x989680 ;  /* 0x009896800000895d */ /* 0x008fea0003900000 */
[----:B------:R-:W3:Y:S02]  /*6720*/  @!P0 SYNCS.PHASECHK.TRANS64 P0, [R5+URZ], R0 ;  /* 0x00000000050085a7 */ /* 0x000ee4000800007f */
[----:B---3--:R-:W-:Y:S05]  /*6730*/  @!P0 BRA `(.L_x_157) ;  /* 0xfffffffc00f08947 */ /* 0x008fea000383ffff */
.L_x_152:
[----:B------:R-:W-:Y:S05]  /*6740*/  BSYNC B0 ;  /* 0x0000000000007941 */ /* 0x000fea0003800000 */
.L_x_151:
[----:B------:R-:W-:Y:S05]  /*6750*/  EXIT ;  /* 0x000000000000794d */ /* 0x000fea0003800000 */
.L_x_21:
[----:B-1----:R1:W2:Y:S02]  /*6760*/  SYNCS.PHASECHK.TRANS64.TRYWAIT P1, [R3+URZ], R0 ;  /* 0x00000000030075a7 */ /* 0x0022a4000802017f */
[----:B--2---:R-:W-:Y:S05]  /*6770*/  @!P1 NANOSLEEP.SYNCS 0x989680 ;  /* 0x009896800000995d */ /* 0x004fea0003900000 */
[----:B------:R-:W2:Y:S02]  /*6780*/  @!P1 SYNCS.PHASECHK.TRANS64 P1, [R3+URZ], R0 ;  /* 0x00000000030095a7 */ /* 0x000ea4000802007f */
[----:B--2---:R-:W-:Y:S05]  /*6790*/  @!P1 BRA `(.L_x_21) ;  /* 0xfffffffc00f09947 */ /* 0x004fea000383ffff */
[----:B------:R-:W-:Y:S05]  /*67a0*/  BRA `(.L_x_20) ;  /* 0xffffffac00f47947 */ /* 0x000fea000383ffff */
.L_x_26:
[----:B-1----:R1:W2:Y:S02]  /*67b0*/  SYNCS.PHASECHK.TRANS64.TRYWAIT P1, [R5+URZ], R4 ;  /* 0x00000004050075a7 */ /* 0x0022a4000802017f */
[----:B--2---:R-:W-:Y:S05]  /*67c0*/  @!P1 NANOSLEEP.SYNCS 0x989680 ;  /* 0x009896800000995d */ /* 0x004fea0003900000 */
[----:B------:R-:W2:Y:S02]  /*67d0*/  @!P1 SYNCS.PHASECHK.TRANS64 P1, [R5+URZ], R4 ;  /* 0x00000004050095a7 */ /* 0x000ea4000802007f */
[----:B--2---:R-:W-:Y:S05]  /*67e0*/  @!P1 BRA `(.L_x_26) ;  /* 0xfffffffc00f09947 */ /* 0x004fea000383ffff */
[----:B------:R-:W-:Y:S05]  /*67f0*/  BRA `(.L_x_25) ;  /* 0xffffffb400407947 */ /* 0x000fea000383ffff */
.L_x_139:
[----:B------:R-:W-:Y:S01]  /*6800*/  BSSY B1, `(.L_x_158) ;  /* 0x0000006000017945 */ /* 0x000fe20003800000 */
[----:B------:R-:W-:-:S07]  /*6810*/  IMAD.MOV.U32 R15, RZ, RZ, -0x1 ;  /* 0xffffffffff0f7424 */ /* 0x000fce00078e00ff */
[----:B------:R-:W-:Y:S05]  /*6820*/  WARPSYNC.COLLECTIVE R15, `(.L_x_159) ;  /* 0x000000000f0c7348 */ /* 0x000fea0003c00000 */
[----:B------:R-:W-:Y:S02]  /*6830*/  ELECT P6, UR62, PT ;  /* 0x00000000003e782f */ /* 0x000fe400038c0000 */
[----:B------:R-:W-:Y:S01]  /*6840*/  MOV R14, UR62 ;  /* 0x0000003e000e7c02 */ /* 0x000fe20008000f00 */
[----:B------:R-:W-:Y:S10]  /*6850*/  ENDCOLLECTIVE ;  /* 0x000000000000791b */ /* 0x000ff40003800000 */
.L_x_159:
[----:B------:R-:W-:Y:S05]  /*6860*/  BSYNC B1 ;  /* 0x0000000000017941 */ /* 0x000fea0003800000 */
.L_x_158:
[----:B------:R-:W-:Y:S05]  /*6870*/  BRA `(.L_x_160) ;  /* 0xfffffff000087947 */ /* 0x000fea000383ffff */
.L_x_142:
[----:B0-----:R0:W1:Y:S02]  /*6880*/  SYNCS.PHASECHK.TRANS64.TRYWAIT P0, [R23+URZ+0x20], R6 ;  /* 0x00002006170075a7 */ /* 0x001064000800017f */
[----:B-1----:R-:W-:Y:S05]  /*6890*/  @!P0 NANOSLEEP.SYNCS 0x989680 ;  /* 0x009896800000895d */ /* 0x002fea0003900000 */
[----:B------:R-:W1:Y:S02]  /*68a0*/  @!P0 SYNCS.PHASECHK.TRANS64 P0, [R23+URZ+0x20], R6 ;  /* 0x00002006170085a7 */ /* 0x000e64000800007f */
[----:B-1----:R-:W-:Y:S05]  /*68b0*/  @!P0 BRA `(.L_x_142) ;  /* 0xfffffffc00f08947 */ /* 0x002fea000383ffff */
[----:B------:R-:W-:Y:S05]  /*68c0*/  BRA `(.L_x_161) ;  /* 0xfffffff000447947 */ /* 0x000fea000383ffff */
.L_x_150:
[----:B------:R-:W-:Y:S01]  /*68d0*/  BSSY B0, `(.L_x_162) ;  /* 0x0000006000007945 */ /* 0x000fe20003800000 */
[----:B------:R-:W-:-:S07]  /*68e0*/  IMAD.MOV.U32 R15, RZ, RZ, -0x1 ;  /* 0xffffffffff0f7424 */ /* 0x000fce00078e00ff */
[----:B------:R-:W-:Y:S05]  /*68f0*/  WARPSYNC.COLLECTIVE R15, `(.L_x_163) ;  /* 0x000000000f0c7348 */ /* 0x000fea0003c00000 */
[----:B------:R-:W-:Y:S02]  /*6900*/  ELECT P6, UR62, PT ;  /* 0x00000000003e782f */ /* 0x000fe400038c0000 */
[----:B------:R-:W-:Y:S01]  /*6910*/  MOV R14, UR62 ;  /* 0x0000003e000e7c02 */ /* 0x000fe20008000f00 */
[----:B------:R-:W-:Y:S10]  /*6920*/  ENDCOLLECTIVE ;  /* 0x000000000000791b */ /* 0x000ff40003800000 */
.L_x_163:
[----:B------:R-:W-:Y:S05]  /*6930*/  BSYNC B0 ;  /* 0x0000000000007941 */ /* 0x000fea0003800000 */
.L_x_162:
[----:B------:R-:W-:Y:S05]  /*6940*/  BRA `(.L_x_164) ;  /* 0xfffffff800d07947 */ /* 0x000fea000383ffff */
.L_x_154:
[----:B0-----:R0:W1:Y:S02]  /*6950*/  SYNCS.PHASECHK.TRANS64.TRYWAIT P0, [R7+URZ], R2 ;  /* 0x00000002070075a7 */ /* 0x001064000800017f */
[----:B-1----:R-:W-:Y:S05]  /*6960*/  @!P0 NANOSLEEP.SYNCS 0x989680 ;  /* 0x009896800000895d */ /* 0x002fea0003900000 */
[----:B------:R-:W1:Y:S02]  /*6970*/  @!P0 SYNCS.PHASECHK.TRANS64 P0, [R7+URZ], R2 ;  /* 0x00000002070085a7 */ /* 0x000e64000800007f */
[----:B-1----:R-:W-:Y:S05]  /*6980*/  @!P0 BRA `(.L_x_154) ;  /* 0xfffffffc00f08947 */ /* 0x002fea000383ffff */
[----:B------:R-:W-:Y:S05]  /*6990*/  BRA `(.L_x_165) ;  /* 0xfffffffc00107947 */ /* 0x000fea000383ffff */
.L_x_155:
[----:B0-----:R0:W1:Y:S02]  /*69a0*/  SYNCS.PHASECHK.TRANS64.TRYWAIT P0, [R6+URZ], R3 ;  /* 0x00000003060075a7 */ /* 0x001064000800017f */
[----:B-1----:R-:W-:Y:S05]  /*69b0*/  @!P0 NANOSLEEP.SYNCS 0x989680 ;  /* 0x009896800000895d */ /* 0x002fea0003900000 */
[----:B------:R-:W1:Y:S02]  /*69c0*/  @!P0 SYNCS.PHASECHK.TRANS64 P0, [R6+URZ], R3 ;  /* 0x00000003060085a7 */ /* 0x000e64000800007f */
[----:B-1----:R-:W-:Y:S05]  /*69d0*/  @!P0 BRA `(.L_x_155) ;  /* 0xfffffffc00f08947 */ /* 0x002fea000383ffff */
[----:B------:R-:W-:Y:S05]  /*69e0*/  BRA `(.L_x_166) ;  /* 0xfffffffc00207947 */ /* 0x000fea000383ffff */
.L_x_156:
[----:B-1----:R1:W2:Y:S02]  /*69f0*/  SYNCS.PHASECHK.TRANS64.TRYWAIT P0, [R7+URZ], R4 ;  /* 0x00000004070075a7 */ /* 0x0022a4000800017f */
[----:B--2---:R-:W-:Y:S05]  /*6a00*/  @!P0 NANOSLEEP.SYNCS 0x989680 ;  /* 0x009896800000895d */ /* 0x004fea0003900000 */
[----:B------:R-:W2:Y:S02]  /*6a10*/  @!P0 SYNCS.PHASECHK.TRANS64 P0, [R7+URZ], R4 ;  /* 0x00000004070085a7 */ /* 0x000ea4000800007f */
[----:B--2---:R-:W-:Y:S05]  /*6a20*/  @!P0 BRA `(.L_x_156) ;  /* 0xfffffffc00f08947 */ /* 0x004fea000383ffff */
[----:B------:R-:W-:Y:S05]  /*6a30*/  BRA `(.L_x_167) ;  /* 0xfffffffc00287947 */ /* 0x000fea000383ffff */
.L_x_168:
[----:B------:R-:W-:-:S00]  /*6a40*/  BRA `(.L_x_168) ;  /* 0xfffffffc00fc7947 */ /* 0x000fc0000383ffff */
[----:B------:R-:W-:-:S00]  /*6a50*/  NOP ;  /* 0x0000000000007918 */ /* 0x000fc00000000000 */
        /* <DEDUP_REMOVED lines=10> */
.L_x_169:


//--------------------- .nv.global.init           --------------------------
	.section	.nv.global.init,"aw",@progbits
.nv.global.init:
	.type		$str$22,@object
	.size		$str$22,($str$23 - $str$22)
$str$22:
        /*0000*/ 	.byte	0x6b, 0x5f, 0x74, 0x69, 0x6c, 0x65, 0x5f, 0x63, 0x6f, 0x75, 0x6e, 0x74, 0x20, 0x3e, 0x3d, 0x20
        /*0010*/ 	.byte	0x31, 0x00
	.type		$str$23,@object
	.size		$str$23,(__unnamed_1 - $str$23)
$str$23:
        /*0012*/ 	.byte	0x2f, 0x74, 0x6d, 0x70, 0x2f, 0x63, 0x75, 0x74, 0x6c, 0x61, 0x73, 0x73, 0x5f, 0x73, 0x77, 0x65
        /*0022*/ 	.byte	0x65, 0x70, 0x5f, 0x73, 0x72, 0x63, 0x2f, 0x69, 0x6e, 0x63, 0x6c, 0x75, 0x64, 0x65, 0x2f, 0x63
        /*0032*/ 	.byte	0x75, 0x74, 0x6c, 0x61, 0x73, 0x73, 0x2f, 0x67, 0x65, 0x6d, 0x6d, 0x2f, 0x63, 0x6f, 0x6c, 0x6c
        /*0042*/ 	.byte	0x65, 0x63, 0x74, 0x69, 0x76, 0x65, 0x2f, 0x73, 0x6d, 0x39, 0x30, 0x5f, 0x6d, 0x6d, 0x61, 0x5f
        /*0052*/ 	.byte	0x74, 0x6d, 0x61, 0x5f, 0x67, 0x6d, 0x6d, 0x61, 0x5f, 0x73, 0x73, 0x5f, 0x77, 0x61, 0x72, 0x70
        /*0062*/ 	.byte	0x73, 0x70, 0x65, 0x63, 0x69, 0x61, 0x6c, 0x69, 0x7a, 0x65, 0x64, 0x2e, 0x68, 0x70, 0x70, 0x00
	.type		__unnamed_1,@object
	.size		__unnamed_1,(.L_0 - __unnamed_1)
__unnamed_1:
        /*0072*/ 	.byte	0x76, 0x6f, 0x69, 0x64, 0x20, 0x63, 0x75, 0x74, 0x6c, 0x61, 0x73, 0x73, 0x3a, 0x3a, 0x67, 0x65
        /* <DEDUP_REMOVED lines=172> */
        /*0b42*/ 	.byte	0x3a, 0x3a, 0x69, 0x64, 0x65, 0x6e, 0x74, 0x69, 0x74, 0x79, 0x5d, 0x00
.L_0:


//--------------------- .nv.shared._ZN7cutlass13device_kernelINS_4gemm6kernel13GemmUniversalIN4cute5tupleIJiiiiEEENS1_10collective13CollectiveMmaINS1_34MainloopSm90TmaGmmaWarpSpecializedILi4ENS5_IJNS4_1CILi2EEENSA_ILi1EEESC_EEENS1_35KernelTmaWarpSpecializedCooperativeEEENS5_IJNSA_ILi128EEENSA_ILi96EEENSA_ILi256EEEEEEaNS5_IJlSC_lEEEaSK_NS4_8TiledMMAINS4_8MMA_AtomIJNS4_4SM904GMMA26MMA_64x96x32_S32S8S8_SS_TNEEEENS4_6LayoutISD_NS5_IJSC_NSA_ILi0EEESS_EEEEENS5_IJNS4_10UnderscoreESV_SV_EEEEENS4_13SM90_TMA_LOADENS4_14ComposedLayoutINS4_7SwizzleILi3ELi4ELi3EEENS4_18smem_ptr_flag_bitsILi8EEENSR_INS5_IJNSA_ILi8EEESG_EEENS5_IJSG_SC_EEEEEEEvNS4_8identityENS4_23SM90_TMA_LOAD_MULTICASTES18_vS19_EENS_8epilogue10collective6detail29Sm90TmaWarpSpecializedAdapterINS1D_15DefaultEpilogueIaSK_SK_NS1C_6thread17LinearCombinationIaLi1EiiLNS1H_9ScaleType4KindE0ELNS_15FloatRoundStyleE2EaEENS1_15EpilogueDefaultEEEEEvvEEEEvNT_6ParamsE --------------------------
	.section	.nv.shared._ZN7cutlass13device_kernelINS_4gemm6kernel13GemmUniversalIN4cute5tupleIJiiiiEEENS1_10collective13CollectiveMmaINS1_34MainloopSm90TmaGmmaWarpSpecializedILi4ENS5_IJNS4_1CILi2EEENSA_ILi1EEESC_EEENS1_35KernelTmaWarpSpecializedCooperativeEEENS5_IJNSA_ILi128EEENSA_ILi96EEENSA_ILi256EEEEEEaNS5_IJlSC_lEEEaSK_NS4_8TiledMMAINS4_8MMA_AtomIJNS4_4SM904GMMA26MMA_64x96x32_S32S8S8_SS_TNEEEENS4_6LayoutISD_NS5_IJSC_NSA_ILi0EEESS_EEEEENS5_IJNS4_10UnderscoreESV_SV_EEEEENS4_13SM90_TMA_LOADENS4_14ComposedLayoutINS4_7SwizzleILi3ELi4ELi3EEENS4_18smem_ptr_flag_bitsILi8EEENSR_INS5_IJNSA_ILi8EEESG_EEENS5_IJSG_SC_EEEEEEEvNS4_8identityENS4_23SM90_TMA_LOAD_MULTICASTES18_vS19_EENS_8epilogue10collective6detail29Sm90TmaWarpSpecializedAdapterINS1D_15DefaultEpilogueIaSK_SK_NS1C_6thread17LinearCombinationIaLi1EiiLNS1H_9ScaleType4KindE0ELNS_15FloatRoundStyleE2EaEENS1_15EpilogueDefaultEEEEEvvEEEEvNT_6ParamsE,"aw",@nobits
	.sectionflags	@""
	.align	16
	.zero		1024


//--------------------- .nv.shared.reserved.0     --------------------------
	.section	.nv.shared.reserved.0,"aw",@nobits
	.weak		__nv_reservedSMEM_offset_0_alias
	.size		__nv_reservedSMEM_offset_0_alias, 0, 0
	.other		__nv_reservedSMEM_offset_0_alias,@"STO_CUDA_RESERVED_SHARED STV_DEFAULT"
__nv_reservedSMEM_offset_0_alias:
	.zero		0


//--------------------- .nv.global                --------------------------
	.section	.nv.global,"aw",@nobits
.nv.global:
	.type		_ZN39_INTERNAL_4be657f9_4_k_cu_71ebdbbb_46894cute1_E,@object
	.size		_ZN39_INTERNAL_4be657f9_4_k_cu_71ebdbbb_46894cute1_E,(_ZN39_INTERNAL_4be657f9_4_k_cu_71ebdbbb_46894cuda3std3__45__cpo6cbeginE - _ZN39_INTERNAL_4be657f9_4_k_cu_71ebdbbb_46894cute1_E)
_ZN39_INTERNAL_4be657f9_4_k_cu_71ebdbbb_46894cute1_E:
	.zero		1
	.type		_ZN39_INTERNAL_4be657f9_4_k_cu_71ebdbbb_46894cuda3std3__45__cpo6cbeginE,@object
	.size		_ZN39_INTERNAL_4be657f9_4_k_cu_71ebdbbb_46894cuda3std3__45__cpo6cbeginE,(_ZN39_INTERNAL_4be657f9_4_k_cu_71ebdbbb_46894cuda3std3__48in_placeE - _ZN39_INTERNAL_4be657f9_4_k_cu_71ebdbbb_46894cuda3std3__45__cpo6cbeginE)
_ZN39_INTERNAL_4be657f9_4_k_cu_71ebdbbb_46894cuda3std3__45__cpo6cbeginE:
	.zero		1
	.type		_ZN39_INTERNAL_4be657f9_4_k_cu_71ebdbbb_46894cuda3std3__48in_placeE,@object
	.size		_ZN39_INTERNAL_4be657f9_4_k_cu_71ebdbbb_46894cuda3std3__48in_placeE,(_ZN39_INTERNAL_4be657f9_4_k_cu_71ebdbbb_46894cuda3std6ranges3__45__cpo9iter_moveE - _ZN39_INTERNAL_4be657f9_4_k_cu_71ebdbbb_46894cuda3std3__48in_placeE)
_ZN39_INTERNAL_4be657f9_4_k_cu_71ebdbbb_46894cuda3std3__48in_placeE:
	.zero		1
	.type		_ZN39_INTERNAL_4be657f9_4_k_cu_71ebdbbb_46894cuda3std6ranges3__45__cpo9iter_moveE,@object
	.size		_ZN39_INTERNAL_4be657f9_4_k_cu_71ebdbbb_46894cuda3std6ranges3__45__cpo9iter_moveE,(_ZN39_INTERNAL_4be657f9_4_k_cu_71ebdbbb_46894cuda3std3__45__cpo5beginE - _ZN39_INTERNAL_4be657f9_4_k_cu_71ebdbbb_46894cuda3std6ranges3__45__cpo9iter_moveE)
_ZN39_INTERNAL_4be657f9_4_k_cu_71ebdbbb_46894cuda3std6ranges3__45__cpo9iter_moveE:
	.zero		1
	.type		_ZN39_INTERNAL_4be657f9_4_k_cu_71ebdbbb_46894cuda3std3__45__cpo5beginE,@object
	.size		_ZN39_INTERNAL_4be657f9_4_k_cu_71ebdbbb_46894cuda3std3__45__cpo5beginE,(_ZN39_INTERNAL_4be657f9_4_k_cu_71ebdbbb_46894cuda3std3__441_GLOBAL__N__4be657f9_4_k_cu_71ebdbbb_46896ignoreE - _ZN39_INTERNAL_4be657f9_4_k_cu_71ebdbbb_46894cuda3std3__45__cpo5beginE)
_ZN39_INTERNAL_4be657f9_4_k_cu_71ebdbbb_46894cuda3std3__45__cpo5beginE:
	.zero		1
	.type		_ZN39_INTERNAL_4be657f9_4_k_cu_71ebdbbb_46894cuda3std3__441_GLOBAL__N__4be657f9_4_k_cu_71ebdbbb_46896ignoreE,@object
	.size		_ZN39_INTERNAL_4be657f9_4_k_cu_71ebdbbb_46894cuda3std3__441_GLOBAL__N__4be657f9_4_k_cu_71ebdbbb_46896ignoreE,(_ZN39_INTERNAL_4be657f9_4_k_cu_71ebdbbb_46894cute7productE - _ZN39_INTERNAL_4be657f9_4_k_cu_71ebdbbb_46894cuda3std3__441_GLOBAL__N__4be657f9_4_k_cu_71ebdbbb_46896ignoreE)
_ZN39_INTERNAL_4be657f9_4_k_cu_71ebdbbb_46894cuda3std3__441_GLOBAL__N__4be657f9_4_k_cu_71ebdbbb_46896ignoreE:
	.zero		1
	.type		_ZN39_INTERNAL_4be657f9_4_k_cu_71ebdbbb_46894cute7productE,@object
	.size		_ZN39_INTERNAL_4be657f9_4_k_cu_71ebdbbb_46894cute7productE,(_ZN39_INTERNAL_4be657f9_4_k_cu_71ebdbbb_46894cuda3std3__45__cpo3endE - _ZN39_INTERNAL_4be657f9_4_k_cu_71ebdbbb_46894cute7productE)
_ZN39_INTERNAL_4be657f9_4_k_cu_71ebdbbb_46894cute7productE:
	.zero		1
	.type		_ZN39_INTERNAL_4be657f9_4_k_cu_71ebdbbb_46894cuda3std3__45__cpo3endE,@object
	.size		_ZN39_INTERNAL_4be657f9_4_k_cu_71ebdbbb_46894cuda3std3__45__cpo3endE,(_ZN39_INTERNAL_4be657f9_4_k_cu_71ebdbbb_46894cuda3std3__419piecewise_constructE - _ZN39_INTERNAL_4be657f9_4_k_cu_71ebdbbb_46894cuda3std3__45__cpo3endE)
_ZN39_INTERNAL_4be657f9_4_k_cu_71ebdbbb_46894cuda3std3__45__cpo3endE:
	.zero		1
	.type		_ZN39_INTERNAL_4be657f9_4_k_cu_71ebdbbb_46894cuda3std3__419piecewise_constructE,@object
	.size		_ZN39_INTERNAL_4be657f9_4_k_cu_71ebdbbb_46894cuda3std3__419piecewise_constructE,(_ZN39_INTERNAL_4be657f9_4_k_cu_71ebdbbb_46894cuda3std3__45__cpo4cendE - _ZN39_INTERNAL_4be657f9_4_k_cu_71ebdbbb_46894cuda3std3__419piecewise_constructE)
_ZN39_INTERNAL_4be657f9_4_k_cu_71ebdbbb_46894cuda3std3__419piecewise_constructE:
	.zero		1
	.type		_ZN39_INTERNAL_4be657f9_4_k_cu_71ebdbbb_46894cuda3std3__45__cpo4cendE,@object
	.size		_ZN39_INTERNAL_4be657f9_4_k_cu_71ebdbbb_46894cuda3std3__45__cpo4cendE,(_ZN39_INTERNAL_4be657f9_4_k_cu_71ebdbbb_46894cuda3std6ranges3__45__cpo4swapE - _ZN39_INTERNAL_4be657f9_4_k_cu_71ebdbbb_46894cuda3std3__45__cpo4cendE)
_ZN39_INTERNAL_4be657f9_4_k_cu_71ebdbbb_46894cuda3std3__45__cpo4cendE:
	.zero		1
	.type		_ZN39_INTERNAL_4be657f9_4_k_cu_71ebdbbb_46894cuda3std6ranges3__45__cpo4swapE,@object
	.size		_ZN39_INTERNAL_4be657f9_4_k_cu_71ebdbbb_46894cuda3std6ranges3__45__cpo4swapE,(.L_8 - _ZN39_INTERNAL_4be657f9_4_k_cu_71ebdbbb_46894cuda3std6ranges3__45__cpo4swapE)
_ZN39_INTERNAL_4be657f9_4_k_cu_71ebdbbb_46894cuda3std6ranges3__45__cpo4swapE:
	.zero		1
.L_8:


//--------------------- .nv.constant0._ZN7cutlass13device_kernelINS_4gemm6kernel13GemmUniversalIN4cute5tupleIJiiiiEEENS1_10collective13CollectiveMmaINS1_34MainloopSm90TmaGmmaWarpSpecializedILi4ENS5_IJNS4_1CILi2EEENSA_ILi1EEESC_EEENS1_35KernelTmaWarpSpecializedCooperativeEEENS5_IJNSA_ILi128EEENSA_ILi96EEENSA_ILi256EEEEEEaNS5_IJlSC_lEEEaSK_NS4_8TiledMMAINS4_8MMA_AtomIJNS4_4SM904GMMA26MMA_64x96x32_S32S8S8_SS_TNEEEENS4_6LayoutISD_NS5_IJSC_NSA_ILi0EEESS_EEEEENS5_IJNS4_10UnderscoreESV_SV_EEEEENS4_13SM90_TMA_LOADENS4_14ComposedLayoutINS4_7SwizzleILi3ELi4ELi3EEENS4_18smem_ptr_flag_bitsILi8EEENSR_INS5_IJNSA_ILi8EEESG_EEENS5_IJSG_SC_EEEEEEEvNS4_8identityENS4_23SM90_TMA_LOAD_MULTICASTES18_vS19_EENS_8epilogue10collective6detail29Sm90TmaWarpSpecializedAdapterINS1D_15DefaultEpilogueIaSK_SK_NS1C_6thread17LinearCombinationIaLi1EiiLNS1H_9ScaleType4KindE0ELNS_15FloatRoundStyleE2EaEENS1_15EpilogueDefaultEEEEEvvEEEEvNT_6ParamsE --------------------------
	.section	.nv.constant0._ZN7cutlass13device_kernelINS_4gemm6kernel13GemmUniversalIN4cute5tupleIJiiiiEEENS1_10collective13CollectiveMmaINS1_34MainloopSm90TmaGmmaWarpSpecializedILi4ENS5_IJNS4_1CILi2EEENSA_ILi1EEESC_EEENS1_35KernelTmaWarpSpecializedCooperativeEEENS5_IJNSA_ILi128EEENSA_ILi96EEENSA_ILi256EEEEEEaNS5_IJlSC_lEEEaSK_NS4_8TiledMMAINS4_8MMA_AtomIJNS4_4SM904GMMA26MMA_64x96x32_S32S8S8_SS_TNEEEENS4_6LayoutISD_NS5_IJSC_NSA_ILi0EEESS_EEEEENS5_IJNS4_10UnderscoreESV_SV_EEEEENS4_13SM90_TMA_LOADENS4_14ComposedLayoutINS4_7SwizzleILi3ELi4ELi3EEENS4_18smem_ptr_flag_bitsILi8EEENSR_INS5_IJNSA_ILi8EEESG_EEENS5_IJSG_SC_EEEEEEEvNS4_8identityENS4_23SM90_TMA_LOAD_MULTICASTES18_vS19_EENS_8epilogue10collective6detail29Sm90TmaWarpSpecializedAdapterINS1D_15DefaultEpilogueIaSK_SK_NS1C_6thread17LinearCombinationIaLi1EiiLNS1H_9ScaleType4KindE0ELNS_15FloatRoundStyleE2EaEENS1_15EpilogueDefaultEEEEEvvEEEEvNT_6ParamsE,"a",@progbits
	.sectionflags	@""
	.align	4
.nv.constant0._ZN7cutlass13device_kernelINS_4gemm6kernel13GemmUniversalIN4cute5tupleIJiiiiEEENS1_10collective13CollectiveMmaINS1_34MainloopSm90TmaGmmaWarpSpecializedILi4ENS5_IJNS4_1CILi2EEENSA_ILi1EEESC_EEENS1_35KernelTmaWarpSpecializedCooperativeEEENS5_IJNSA_ILi128EEENSA_ILi96EEENSA_ILi256EEEEEEaNS5_IJlSC_lEEEaSK_NS4_8TiledMMAINS4_8MMA_AtomIJNS4_4SM904GMMA26MMA_64x96x32_S32S8S8_SS_TNEEEENS4_6LayoutISD_NS5_IJSC_NSA_ILi0EEESS_EEEEENS5_IJNS4_10UnderscoreESV_SV_EEEEENS4_13SM90_TMA_LOADENS4_14ComposedLayoutINS4_7SwizzleILi3ELi4ELi3EEENS4_18smem_ptr_flag_bitsILi8EEENSR_INS5_IJNSA_ILi8EEESG_EEENS5_IJSG_SC_EEEEEEEvNS4_8identityENS4_23SM90_TMA_LOAD_MULTICASTES18_vS19_EENS_8epilogue10collective6detail29Sm90TmaWarpSpecializedAdapterINS1D_15DefaultEpilogueIaSK_SK_NS1C_6thread17LinearCombinationIaLi1EiiLNS1H_9ScaleType4KindE0ELNS_15FloatRoundStyleE2EaEENS1_15EpilogueDefaultEEEEEvvEEEEvNT_6ParamsE:
	.zero		1664


//--------------------- SYMBOLS --------------------------

	.type		.nv.reservedSmem.offset0,@object
	.size		.nv.reservedSmem.offset0,0x4
	.type		__assertfail,@function
